// auto-generated by cutlass_sweep.sparse_gemm — config: {"arch": "sm_100", "cluster_m": 2, "cluster_n": 1, "dtype": "int8", "tile_k": 128, "tile_m": 256, "tile_n": 64}
#include "cutlass/cutlass.h"
#include "cutlass/gemm/collective/collective_builder.hpp"
#include "cutlass/gemm/device/gemm_universal_adapter.h"
#include "cutlass/gemm/kernel/gemm_universal.hpp"
#include "cutlass/epilogue/collective/collective_builder.hpp"

using Elem = int8_t;
using Acc  = int32_t;
using TileShape    = cute::Shape<cute::_256, cute::_64, cute::_128>;
using ClusterShape = cute::Shape<cute::_2, cute::_1, cute::_1>;

using CollectiveEpilogue = typename cutlass::epilogue::collective::CollectiveBuilder<
    cutlass::arch::Sm100, cutlass::arch::OpClassSparseTensorOp,
    TileShape, ClusterShape,
    cutlass::epilogue::collective::EpilogueTileAuto,
    Acc, Acc,
    Acc, cutlass::layout::ColumnMajor, 128 / cutlass::sizeof_bits<Acc>::value,
    Acc, cutlass::layout::ColumnMajor, 128 / cutlass::sizeof_bits<Acc>::value,
    cutlass::epilogue::TmaWarpSpecialized2Sm
  >::CollectiveOp;

using CollectiveMainloop = typename cutlass::gemm::collective::CollectiveBuilder<
    cutlass::arch::Sm100, cutlass::arch::OpClassSparseTensorOp,
    Elem, cutlass::layout::RowMajor, 2 * 128 / cutlass::sizeof_bits<Elem>::value,
    Elem, cutlass::layout::ColumnMajor, 128 / cutlass::sizeof_bits<Elem>::value,
    Acc,
    TileShape, ClusterShape,
    cutlass::gemm::collective::StageCountAutoCarveoutEpi<CollectiveEpilogue>,
    cutlass::gemm::KernelSparseTmaWarpSpecialized2SmSm100
  >::CollectiveOp;

using GemmKernel = cutlass::gemm::kernel::GemmUniversal<
    cute::Shape<int,int,int,int>,
    CollectiveMainloop,
    CollectiveEpilogue
>;
using Gemm = cutlass::gemm::device::GemmUniversalAdapter<GemmKernel>;

auto* _anchor = &cutlass::device_kernel<GemmKernel>;


// ===== COMPILED SASS (sm_100a) =====

	.target	sm_100a

	.elftype	@"ET_EXEC"


//--------------------- .note.nv.tkinfo           --------------------------
	.section	.note.nv.tkinfo,"",@"SHT_NOTE"
	.sectionflags	@"SHF_NOTE_NV_TKINFO"
	.tkinfo
        /*0018*/ 	.word	0x00000002
        /*0030*/ 	.string	""
        /*0030*/ 	.string	"ptxas"
        /*0030*/ 	.string	"Cuda compilation tools, release 13.0, V13.0.88"
        /*0030*/ 	.string	"Build cuda_13.0.r13.0/compiler.36424714_0"
        /*0030*/ 	.string	"-arch sm_100a -m 64 "



//--------------------- .note.nv.cuinfo           --------------------------
	.section	.note.nv.cuinfo,"",@"SHT_NOTE"
	.sectionflags	@"SHF_NOTE_NV_CUINFO"
        /*0018*/ 	.short	0x0002
        /*001a*/ 	.short	0x0064
        /*001c*/ 	.short	0x0082
	.zero		2


//--------------------- .nv.info                  --------------------------
	.section	.nv.info,"",@"SHT_CUDA_INFO"
	.align	4


	//----- nvinfo : EIATTR_REGCOUNT
	.align		4
        /*0000*/ 	.byte	0x04, 0x2f
        /*0002*/ 	.short	(.L_19 - .L_18)
	.align		4
.L_18:
        /*0004*/ 	.word	index@(_ZN7cutlass13device_kernelINS_4gemm6kernel13GemmUniversalIN4cute5tupleIJiiiiEEENS1_10collective13CollectiveMmaINS1_41MainloopSm100TmaUmmaWarpSpecializedSparseILi13ELi2ELi2ENS5_IJNS4_1CILi2EEENSA_ILi1EEESC_EEEEENS5_IJNSA_ILi256EEENSA_ILi64EEENSA_ILi128EEEEEEaNS5_IJNS4_6LayoutINS5_IJiNS5_IJSB_iEEEiEEENS5_IJlNS5_IJSC_SB_EEElEEEEENSJ_INS5_IJNS5_IJSH_iEEESP_iEEENS5_IJNS5_IJSH_NSA_ILi16384EEEEEENS5_IJSC_lEEElEEEEEEEEaNS5_IJlSC_lEEENS4_8TiledMMAINS4_8MMA_AtomIJNS4_28SM100_MMA_S8_2x1SM_SS_SPARSEIaaiLi256ELi64ELNS4_4UMMA5MajorE0ELS12_0ELNS11_8SaturateE0EEEEEENSJ_INS5_IJSC_SC_SC_EEENS5_IJNSA_ILi0EEES17_S17_EEEEENS5_IJNS4_10UnderscoreES1A_S1A_EEEEENS4_18SM100_TMA_2SM_LOADENS4_14ComposedLayoutINS4_7SwizzleILi2ELi4ELi3EEENS4_25smem_sparse_ptr_flag_bitsILi2ELi8EEENSJ_INS5_IJNS5_IJSC_NSA_ILi8EEEEEENS5_IJSB_SG_EEEEEENS5_IJNS5_IJS17_SH_EEESM_EEEEEEEvNS4_8identityES1D_NS1E_INS1F_ILi3ELi4ELi3EEENS4_18smem_ptr_flag_bitsILi8EEENSJ_INS5_IJS1J_SH_EEENS5_IJSH_SC_EEEEEEEvS1R_EENS_8epilogue10collective18CollectiveEpilogueINS20_23Sm100TmaWarpSpecializedILi4ELi2ELi16ELb1ELb0EEEJNS5_IJSH_SG_SH_EEENS5_IJNSJ_ISH_SC_EENSJ_INSA_ILi16EEESC_EEEEEiNS5_IJSC_llEEEiS2A_NS20_6fusion15FusionCallbacksIS24_NS2B_17LinearCombinationIiiiiLNS_15FloatRoundStyleE2EEES25_S29_JEEENS4_5SM1004TMEM4LOAD26SM100_TMEM_LOAD_32dp32b16xENS4_13SM90_TMA_LOADENS1E_INS1F_ILi2ELi5ELi2EEENS1T_ILi32EEENSJ_INS5_IJNSA_ILi32EEENSA_ILi4EEEEEENS5_IJSC_S2O_EEEEEEENS4_39AutoVectorizingCopyWithAssumedAlignmentILi128EEENS4_14SM90_TMA_STOREES2T_S2V_S2V_EEEvvEEEEvNT_6ParamsE)
        /*0008*/ 	.word	0x00000055


	//----- nvinfo : EIATTR_FRAME_SIZE
	.align		4
.L_19:
        /*000c*/ 	.byte	0x04, 0x11
        /*000e*/ 	.short	(.L_21 - .L_20)
	.align		4
.L_20:
        /*0010*/ 	.word	index@($__internal_2_$__cuda_sm10x_tcgen05_guardrail_trap_unallocated_columns_being_dealloced)
        /*0014*/ 	.word	0x00000000


	//----- nvinfo : EIATTR_FRAME_SIZE
	.align		4
.L_21:
        /*0018*/ 	.byte	0x04, 0x11
        /*001a*/ 	.short	(.L_23 - .L_22)
	.align		4
.L_22:
        /*001c*/ 	.word	index@($__internal_1_$__cuda_sm10x_tcgen05_guardrail_trap_phase_invalid_during_alloc)
        /*0020*/ 	.word	0x00000000


	//----- nvinfo : EIATTR_FRAME_SIZE
	.align		4
.L_23:
        /*0024*/ 	.byte	0x04, 0x11
        /*0026*/ 	.short	(.L_25 - .L_24)
	.align		4
.L_24:
        /*0028*/ 	.word	index@($__internal_0_$__cuda_sm10x_tcgen05_guardrail_trap_col_being_dealloced_not_returned_by_alloc)
        /*002c*/ 	.word	0x00000000


	//----- nvinfo : EIATTR_FRAME_SIZE
	.align		4
.L_25:
        /*0030*/ 	.byte	0x04, 0x11
        /*0032*/ 	.short	(.L_27 - .L_26)
	.align		4
.L_26:
        /*0034*/ 	.word	index@(_ZN7cutlass13device_kernelINS_4gemm6kernel13GemmUniversalIN4cute5tupleIJiiiiEEENS1_10collective13CollectiveMmaINS1_41MainloopSm100TmaUmmaWarpSpecializedSparseILi13ELi2ELi2ENS5_IJNS4_1CILi2EEENSA_ILi1EEESC_EEEEENS5_IJNSA_ILi256EEENSA_ILi64EEENSA_ILi128EEEEEEaNS5_IJNS4_6LayoutINS5_IJiNS5_IJSB_iEEEiEEENS5_IJlNS5_IJSC_SB_EEElEEEEENSJ_INS5_IJNS5_IJSH_iEEESP_iEEENS5_IJNS5_IJSH_NSA_ILi16384EEEEEENS5_IJSC_lEEElEEEEEEEEaNS5_IJlSC_lEEENS4_8TiledMMAINS4_8MMA_AtomIJNS4_28SM100_MMA_S8_2x1SM_SS_SPARSEIaaiLi256ELi64ELNS4_4UMMA5MajorE0ELS12_0ELNS11_8SaturateE0EEEEEENSJ_INS5_IJSC_SC_SC_EEENS5_IJNSA_ILi0EEES17_S17_EEEEENS5_IJNS4_10UnderscoreES1A_S1A_EEEEENS4_18SM100_TMA_2SM_LOADENS4_14ComposedLayoutINS4_7SwizzleILi2ELi4ELi3EEENS4_25smem_sparse_ptr_flag_bitsILi2ELi8EEENSJ_INS5_IJNS5_IJSC_NSA_ILi8EEEEEENS5_IJSB_SG_EEEEEENS5_IJNS5_IJS17_SH_EEESM_EEEEEEEvNS4_8identityES1D_NS1E_INS1F_ILi3ELi4ELi3EEENS4_18smem_ptr_flag_bitsILi8EEENSJ_INS5_IJS1J_SH_EEENS5_IJSH_SC_EEEEEEEvS1R_EENS_8epilogue10collective18CollectiveEpilogueINS20_23Sm100TmaWarpSpecializedILi4ELi2ELi16ELb1ELb0EEEJNS5_IJSH_SG_SH_EEENS5_IJNSJ_ISH_SC_EENSJ_INSA_ILi16EEESC_EEEEEiNS5_IJSC_llEEEiS2A_NS20_6fusion15FusionCallbacksIS24_NS2B_17LinearCombinationIiiiiLNS_15FloatRoundStyleE2EEES25_S29_JEEENS4_5SM1004TMEM4LOAD26SM100_TMEM_LOAD_32dp32b16xENS4_13SM90_TMA_LOADENS1E_INS1F_ILi2ELi5ELi2EEENS1T_ILi32EEENSJ_INS5_IJNSA_ILi32EEENSA_ILi4EEEEEENS5_IJSC_S2O_EEEEEEENS4_39AutoVectorizingCopyWithAssumedAlignmentILi128EEENS4_14SM90_TMA_STOREES2T_S2V_S2V_EEEvvEEEEvNT_6ParamsE)
        /*0038*/ 	.word	0x00000000


	//----- nvinfo : EIATTR_MIN_STACK_SIZE
	.align		4
.L_27:
        /*003c*/ 	.byte	0x04, 0x12
        /*003e*/ 	.short	(.L_29 - .L_28)
	.align		4
.L_28:
        /*0040*/ 	.word	index@(_ZN7cutlass13device_kernelINS_4gemm6kernel13GemmUniversalIN4cute5tupleIJiiiiEEENS1_10collective13CollectiveMmaINS1_41MainloopSm100TmaUmmaWarpSpecializedSparseILi13ELi2ELi2ENS5_IJNS4_1CILi2EEENSA_ILi1EEESC_EEEEENS5_IJNSA_ILi256EEENSA_ILi64EEENSA_ILi128EEEEEEaNS5_IJNS4_6LayoutINS5_IJiNS5_IJSB_iEEEiEEENS5_IJlNS5_IJSC_SB_EEElEEEEENSJ_INS5_IJNS5_IJSH_iEEESP_iEEENS5_IJNS5_IJSH_NSA_ILi16384EEEEEENS5_IJSC_lEEElEEEEEEEEaNS5_IJlSC_lEEENS4_8TiledMMAINS4_8MMA_AtomIJNS4_28SM100_MMA_S8_2x1SM_SS_SPARSEIaaiLi256ELi64ELNS4_4UMMA5MajorE0ELS12_0ELNS11_8SaturateE0EEEEEENSJ_INS5_IJSC_SC_SC_EEENS5_IJNSA_ILi0EEES17_S17_EEEEENS5_IJNS4_10UnderscoreES1A_S1A_EEEEENS4_18SM100_TMA_2SM_LOADENS4_14ComposedLayoutINS4_7SwizzleILi2ELi4ELi3EEENS4_25smem_sparse_ptr_flag_bitsILi2ELi8EEENSJ_INS5_IJNS5_IJSC_NSA_ILi8EEEEEENS5_IJSB_SG_EEEEEENS5_IJNS5_IJS17_SH_EEESM_EEEEEEEvNS4_8identityES1D_NS1E_INS1F_ILi3ELi4ELi3EEENS4_18smem_ptr_flag_bitsILi8EEENSJ_INS5_IJS1J_SH_EEENS5_IJSH_SC_EEEEEEEvS1R_EENS_8epilogue10collective18CollectiveEpilogueINS20_23Sm100TmaWarpSpecializedILi4ELi2ELi16ELb1ELb0EEEJNS5_IJSH_SG_SH_EEENS5_IJNSJ_ISH_SC_EENSJ_INSA_ILi16EEESC_EEEEEiNS5_IJSC_llEEEiS2A_NS20_6fusion15FusionCallbacksIS24_NS2B_17LinearCombinationIiiiiLNS_15FloatRoundStyleE2EEES25_S29_JEEENS4_5SM1004TMEM4LOAD26SM100_TMEM_LOAD_32dp32b16xENS4_13SM90_TMA_LOADENS1E_INS1F_ILi2ELi5ELi2EEENS1T_ILi32EEENSJ_INS5_IJNSA_ILi32EEENSA_ILi4EEEEEENS5_IJSC_S2O_EEEEEEENS4_39AutoVectorizingCopyWithAssumedAlignmentILi128EEENS4_14SM90_TMA_STOREES2T_S2V_S2V_EEEvvEEEEvNT_6ParamsE)
        /*0044*/ 	.word	0x00000000
.L_29:


//--------------------- .nv.compat                --------------------------
	.section	.nv.compat,"",@"SHT_CUDA_COMPAT_INFO"
	.align	4
        /*0000*/ 	.byte	0x02, 0x09, 0x01, 0x00, 0x02, 0x02, 0x03, 0x00, 0x02, 0x05, 0x06, 0x00, 0x03, 0x07, 0x01, 0x01
        /*0010*/ 	.byte	0x02, 0x03, 0x01, 0x00, 0x02, 0x06, 0x01, 0x00, 0x04, 0x0b, 0x08, 0x00, 0x01, 0x00, 0x00, 0x00
        /*0020*/ 	.byte	0x00, 0x00, 0x00, 0x00


//--------------------- .nv.info._ZN7cutlass13device_kernelINS_4gemm6kernel13GemmUniversalIN4cute5tupleIJiiiiEEENS1_10collective13CollectiveMmaINS1_41MainloopSm100TmaUmmaWarpSpecializedSparseILi13ELi2ELi2ENS5_IJNS4_1CILi2EEENSA_ILi1EEESC_EEEEENS5_IJNSA_ILi256EEENSA_ILi64EEENSA_ILi128EEEEEEaNS5_IJNS4_6LayoutINS5_IJiNS5_IJSB_iEEEiEEENS5_IJlNS5_IJSC_SB_EEElEEEEENSJ_INS5_IJNS5_IJSH_iEEESP_iEEENS5_IJNS5_IJSH_NSA_ILi16384EEEEEENS5_IJSC_lEEElEEEEEEEEaNS5_IJlSC_lEEENS4_8TiledMMAINS4_8MMA_AtomIJNS4_28SM100_MMA_S8_2x1SM_SS_SPARSEIaaiLi256ELi64ELNS4_4UMMA5MajorE0ELS12_0ELNS11_8SaturateE0EEEEEENSJ_INS5_IJSC_SC_SC_EEENS5_IJNSA_ILi0EEES17_S17_EEEEENS5_IJNS4_10UnderscoreES1A_S1A_EEEEENS4_18SM100_TMA_2SM_LOADENS4_14ComposedLayoutINS4_7SwizzleILi2ELi4ELi3EEENS4_25smem_sparse_ptr_flag_bitsILi2ELi8EEENSJ_INS5_IJNS5_IJSC_NSA_ILi8EEEEEENS5_IJSB_SG_EEEEEENS5_IJNS5_IJS17_SH_EEESM_EEEEEEEvNS4_8identityES1D_NS1E_INS1F_ILi3ELi4ELi3EEENS4_18smem_ptr_flag_bitsILi8EEENSJ_INS5_IJS1J_SH_EEENS5_IJSH_SC_EEEEEEEvS1R_EENS_8epilogue10collective18CollectiveEpilogueINS20_23Sm100TmaWarpSpecializedILi4ELi2ELi16ELb1ELb0EEEJNS5_IJSH_SG_SH_EEENS5_IJNSJ_ISH_SC_EENSJ_INSA_ILi16EEESC_EEEEEiNS5_IJSC_llEEEiS2A_NS20_6fusion15FusionCallbacksIS24_NS2B_17LinearCombinationIiiiiLNS_15FloatRoundStyleE2EEES25_S29_JEEENS4_5SM1004TMEM4LOAD26SM100_TMEM_LOAD_32dp32b16xENS4_13SM90_TMA_LOADENS1E_INS1F_ILi2ELi5ELi2EEENS1T_ILi32EEENSJ_INS5_IJNSA_ILi32EEENSA_ILi4EEEEEENS5_IJSC_S2O_EEEEEEENS4_39AutoVectorizingCopyWithAssumedAlignmentILi128EEENS4_14SM90_TMA_STOREES2T_S2V_S2V_EEEvvEEEEvNT_6ParamsE --------------------------
	.section	.nv.info._ZN7cutlass13device_kernelINS_4gemm6kernel13GemmUniversalIN4cute5tupleIJiiiiEEENS1_10collective13CollectiveMmaINS1_41MainloopSm100TmaUmmaWarpSpecializedSparseILi13ELi2ELi2ENS5_IJNS4_1CILi2EEENSA_ILi1EEESC_EEEEENS5_IJNSA_ILi256EEENSA_ILi64EEENSA_ILi128EEEEEEaNS5_IJNS4_6LayoutINS5_IJiNS5_IJSB_iEEEiEEENS5_IJlNS5_IJSC_SB_EEElEEEEENSJ_INS5_IJNS5_IJSH_iEEESP_iEEENS5_IJNS5_IJSH_NSA_ILi16384EEEEEENS5_IJSC_lEEElEEEEEEEEaNS5_IJlSC_lEEENS4_8TiledMMAINS4_8MMA_AtomIJNS4_28SM100_MMA_S8_2x1SM_SS_SPARSEIaaiLi256ELi64ELNS4_4UMMA5MajorE0ELS12_0ELNS11_8SaturateE0EEEEEENSJ_INS5_IJSC_SC_SC_EEENS5_IJNSA_ILi0EEES17_S17_EEEEENS5_IJNS4_10UnderscoreES1A_S1A_EEEEENS4_18SM100_TMA_2SM_LOADENS4_14ComposedLayoutINS4_7SwizzleILi2ELi4ELi3EEENS4_25smem_sparse_ptr_flag_bitsILi2ELi8EEENSJ_INS5_IJNS5_IJSC_NSA_ILi8EEEEEENS5_IJSB_SG_EEEEEENS5_IJNS5_IJS17_SH_EEESM_EEEEEEEvNS4_8identityES1D_NS1E_INS1F_ILi3ELi4ELi3EEENS4_18smem_ptr_flag_bitsILi8EEENSJ_INS5_IJS1J_SH_EEENS5_IJSH_SC_EEEEEEEvS1R_EENS_8epilogue10collective18CollectiveEpilogueINS20_23Sm100TmaWarpSpecializedILi4ELi2ELi16ELb1ELb0EEEJNS5_IJSH_SG_SH_EEENS5_IJNSJ_ISH_SC_EENSJ_INSA_ILi16EEESC_EEEEEiNS5_IJSC_llEEEiS2A_NS20_6fusion15FusionCallbacksIS24_NS2B_17LinearCombinationIiiiiLNS_15FloatRoundStyleE2EEES25_S29_JEEENS4_5SM1004TMEM4LOAD26SM100_TMEM_LOAD_32dp32b16xENS4_13SM90_TMA_LOADENS1E_INS1F_ILi2ELi5ELi2EEENS1T_ILi32EEENSJ_INS5_IJNSA_ILi32EEENSA_ILi4EEEEEENS5_IJSC_S2O_EEEEEEENS4_39AutoVectorizingCopyWithAssumedAlignmentILi128EEENS4_14SM90_TMA_STOREES2T_S2V_S2V_EEEvvEEEEvNT_6ParamsE,"",@"SHT_CUDA_INFO"
	.sectionflags	@""
	.align	4


	//----- nvinfo : EIATTR_CUDA_API_VERSION
	.align		4
        /*0000*/ 	.byte	0x04, 0x37
        /*0002*/ 	.short	(.L_31 - .L_30)
.L_30:
        /*0004*/ 	.word	0x00000082


	//----- nvinfo : EIATTR_KPARAM_INFO
	.align		4
.L_31:
        /*0008*/ 	.byte	0x04, 0x17
        /*000a*/ 	.short	(.L_33 - .L_32)
.L_32:
        /*000c*/ 	.word	0x00000000
        /*0010*/ 	.short	0x0000
        /*0012*/ 	.short	0x0000
        /*0014*/ 	.byte	0x00, 0xf0, 0x01, 0x28


	//----- nvinfo : EIATTR_AT_ENTRY_FRAGMENTS
	.align		4
.L_33:
        /*0018*/ 	.byte	0x04, 0x4f
        /*001a*/ 	.short	(.L_35 - .L_34)


	//   ....[0]....
.L_34:
        /*001c*/ 	.word	0x00000007


	//----- nvinfo : EIATTR_RESERVED_SMEM_USED
	.align		4
.L_35:
        /*0020*/ 	.byte	0x01, 0x41
	.zero		2


	//----- nvinfo : EIATTR_SPARSE_MMA_MASK
	.align		4
        /*0024*/ 	.byte	0x03, 0x50
        /*0026*/ 	.short	0x0040


	//----- nvinfo : EIATTR_TCGEN05_2CTA_USED
	.align		4
        /*0028*/ 	.byte	0x01, 0x52
	.zero		2


	//----- nvinfo : EIATTR_MAXREG_COUNT
	.align		4
        /*002c*/ 	.byte	0x03, 0x1b
        /*002e*/ 	.short	0x00ff


	//----- nvinfo : EIATTR_NUM_BARRIERS
	.align		4
        /*0030*/ 	.byte	0x02, 0x4c
        /*0032*/ 	.byte	0x07
	.zero		1


	//----- nvinfo : EIATTR_EXTERNS
	.align		4
        /*0034*/ 	.byte	0x04, 0x0f
        /*0036*/ 	.short	(.L_37 - .L_36)


	//   ....[0]....
	.align		4
.L_36:
        /*0038*/ 	.word	index@(__assertfail)


	//----- nvinfo : EIATTR_MERCURY_ISA_VERSION
	.align		4
.L_37:
        /*003c*/ 	.byte	0x03, 0x5f
        /*003e*/ 	.short	0x0101


	//----- nvinfo : EIATTR_INT_WARP_WIDE_INSTR_OFFSETS
	.align		4
        /*0040*/ 	.byte	0x04, 0x31
        /*0042*/ 	.short	(.L_39 - .L_38)


	//   ....[0]....
.L_38:
        /*0044*/ 	.word	0x00000e10


	//   ....[1]....
        /*0048*/ 	.word	0x00000eb0


	//   ....[2]....
        /*004c*/ 	.word	0x00001df0


	//   ....[3]....
        /*0050*/ 	.word	0x00003fe0


	//   ....[4]....
        /*0054*/ 	.word	0x00004000


	//   ....[5]....
        /*0058*/ 	.word	0x00004030


	//   ....[6]....
        /*005c*/ 	.word	0x00004990


	//   ....[7]....
        /*0060*/ 	.word	0x000049b0


	//   ....[8]....
        /*0064*/ 	.word	0x00004a50


	//   ....[9]....
        /*0068*/ 	.word	0x00004af0


	//   ....[10]....
        /*006c*/ 	.word	0x00004bb0


	//   ....[11]....
        /*0070*/ 	.word	0x00004c30


	//   ....[12]....
        /*0074*/ 	.word	0x00004c50


	//   ....[13]....
        /*0078*/ 	.word	0x00004d20


	//   ....[14]....
        /*007c*/ 	.word	0x00004db0


	//   ....[15]....
        /*0080*/ 	.word	0x00004e70


	//   ....[16]....
        /*0084*/ 	.word	0x00004f00


	//   ....[17]....
        /*0088*/ 	.word	0x00004f20


	//   ....[18]....
        /*008c*/ 	.word	0x00005050


	//   ....[19]....
        /*0090*/ 	.word	0x000050b0


	//   ....[20]....
        /*0094*/ 	.word	0x00005160


	//   ....[21]....
        /*0098*/ 	.word	0x000052b0


	//   ....[22]....
        /*009c*/ 	.word	0x00005310


	//   ....[23]....
        /*00a0*/ 	.word	0x00005330


	//   ....[24]....
        /*00a4*/ 	.word	0x00005350


	//   ....[25]....
        /*00a8*/ 	.word	0x00005540


	//----- nvinfo : EIATTR_COOP_GROUP_MASK_REGIDS
	.align		4
.L_39:
        /*00ac*/ 	.byte	0x04, 0x29
        /*00ae*/ 	.short	(.L_41 - .L_40)


	//   ....[0]....
.L_40:
        /*00b0*/ 	.word	0xffffffff


	//   ....[1]....
        /*00b4*/ 	.word	0xffffffff


	//   ....[2]....
        /*00b8*/ 	.word	0xffffffff


	//   ....[3]....
        /*00bc*/ 	.word	0xffffffff


	//   ....[4]....
        /*00c0*/ 	.word	0xffffffff


	//   ....[5]....
        /*00c4*/ 	.word	0xffffffff


	//   ....[6]....
        /*00c8*/ 	.word	0xffffffff


	//   ....[7]....
        /*00cc*/ 	.word	0xffffffff


	//   ....[8]....
        /*00d0*/ 	.word	0xffffffff


	//   ....[9]....
        /*00d4*/ 	.word	0xffffffff


	//   ....[10]....
        /*00d8*/ 	.word	0xffffffff


	//   ....[11]....
        /*00dc*/ 	.word	0xffffffff


	//   ....[12]....
        /*00e0*/ 	.word	0xffffffff


	//   ....[13]....
        /*00e4*/ 	.word	0xffffffff


	//----- nvinfo : EIATTR_COOP_GROUP_INSTR_OFFSETS
	.align		4
.L_41:
        /*00e8*/ 	.byte	0x04, 0x28
        /*00ea*/ 	.short	(.L_43 - .L_42)


	//   ....[0]....
.L_42:
        /*00ec*/ 	.word	0x000000c0


	//   ....[1]....
        /*00f0*/ 	.word	0x00000530


	//   ....[2]....
        /*00f4*/ 	.word	0x000007c0


	//   ....[3]....
        /*00f8*/ 	.word	0x00000950


	//   ....[4]....
        /*00fc*/ 	.word	0x00000a40


	//   ....[5]....
        /*0100*/ 	.word	0x00000ba0


	//   ....[6]....
        /*0104*/ 	.word	0x00000cf0


	//   ....[7]....
        /*0108*/ 	.word	0x00000f30


	//   ....[8]....
        /*010c*/ 	.word	0x00001ce0


	//   ....[9]....
        /*0110*/ 	.word	0x00002fb0


	//   ....[10]....
        /*0114*/ 	.word	0x00003480


	//   ....[11]....
        /*0118*/ 	.word	0x000034b0


	//   ....[12]....
        /*011c*/ 	.word	0x00003ef0


	//   ....[13]....
        /*0120*/ 	.word	0x000040f0


	//----- nvinfo : EIATTR_VRC_CTA_INIT_COUNT
	.align		4
.L_43:
        /*0124*/ 	.byte	0x02, 0x4a
        /*0126*/ 	.byte	0x80
	.zero		1


	//----- nvinfo : EIATTR_SYSCALL_OFFSETS
	.align		4
        /*0128*/ 	.byte	0x04, 0x46
        /*012a*/ 	.short	(.L_45 - .L_44)


	//   ....[0]....
.L_44:
        /*012c*/ 	.word	0x00005fa0


	//   ....[1]....
        /*0130*/ 	.word	0x00006090


	//   ....[2]....
        /*0134*/ 	.word	0x000068e0


	//   ....[3]....
        /*0138*/ 	.word	0x000072d0


	//   ....[4]....
        /*013c*/ 	.word	0x00007ca0


	//   ....[5]....
        /*0140*/ 	.word	0x00008660


	//----- nvinfo : EIATTR_MBARRIER_INSTR_OFFSETS
	.align		4
.L_45:
        /*0144*/ 	.byte	0x04, 0x39
        /*0146*/ 	.short	(.L_47 - .L_46)


	//   ....[0]....
.L_46:
        /*0148*/ 	.word	0x00000600
        /*014c*/ 	.word	0x000000ff
        /*0150*/ 	.word	0x00000000
        /*0154*/ 	.short	0x0100
        /*0156*/ 	.byte	0x07
	.zero		1


	//   ....[1]....
        /*0158*/ 	.word	0x00000610
        /*015c*/ 	.word	0x000000ff
        /*0160*/ 	.word	0x00000068
        /*0164*/ 	.short	0x0100
        /*0166*/ 	.byte	0x07
	.zero		1


	//   ....[2]....
        /*0168*/ 	.word	0x00000620
        /*016c*/ 	.word	0x000000ff
        /*0170*/ 	.word	0x00000008
        /*0174*/ 	.short	0x0100
        /*0176*/ 	.byte	0x07
	.zero		1


	//   ....[3]....
        /*0178*/ 	.word	0x00000630
        /*017c*/ 	.word	0x000000ff
        /*0180*/ 	.word	0x00000070
        /*0184*/ 	.short	0x0100
        /*0186*/ 	.byte	0x07
	.zero		1


	//   ....[4]....
        /*0188*/ 	.word	0x00000640
        /*018c*/ 	.word	0x000000ff
        /*0190*/ 	.word	0x00000010
        /*0194*/ 	.short	0x0100
        /*0196*/ 	.byte	0x07
	.zero		1


	//   ....[5]....
        /*0198*/ 	.word	0x00000650
        /*019c*/ 	.word	0x000000ff
        /*01a0*/ 	.word	0x00000078
        /*01a4*/ 	.short	0x0100
        /*01a6*/ 	.byte	0x07
	.zero		1


	//   ....[6]....
        /*01a8*/ 	.word	0x00000660
        /*01ac*/ 	.word	0x000000ff
        /*01b0*/ 	.word	0x00000018
        /*01b4*/ 	.short	0x0100
        /*01b6*/ 	.byte	0x07
	.zero		1


	//   ....[7]....
        /*01b8*/ 	.word	0x00000670
        /*01bc*/ 	.word	0x000000ff
        /*01c0*/ 	.word	0x00000080
        /*01c4*/ 	.short	0x0100
        /*01c6*/ 	.byte	0x07
	.zero		1


	//   ....[8]....
        /*01c8*/ 	.word	0x00000680
        /*01cc*/ 	.word	0x000000ff
        /*01d0*/ 	.word	0x00000020
        /*01d4*/ 	.short	0x0100
        /*01d6*/ 	.byte	0x07
	.zero		1


	//   ....[9]....
        /*01d8*/ 	.word	0x00000690
        /*01dc*/ 	.word	0x000000ff
        /*01e0*/ 	.word	0x00000088
        /*01e4*/ 	.short	0x0100
        /*01e6*/ 	.byte	0x07
	.zero		1


	//   ....[10]....
        /*01e8*/ 	.word	0x000006a0
        /*01ec*/ 	.word	0x000000ff
        /*01f0*/ 	.word	0x00000028
        /*01f4*/ 	.short	0x0100
        /*01f6*/ 	.byte	0x07
	.zero		1


	//   ....[11]....
        /*01f8*/ 	.word	0x000006b0
        /*01fc*/ 	.word	0x000000ff
        /*0200*/ 	.word	0x00000090
        /*0204*/ 	.short	0x0100
        /*0206*/ 	.byte	0x07
	.zero		1


	//   ....[12]....
        /*0208*/ 	.word	0x000006c0
        /*020c*/ 	.word	0x000000ff
        /*0210*/ 	.word	0x00000030
        /*0214*/ 	.short	0x0100
        /*0216*/ 	.byte	0x07
	.zero		1


	//   ....[13]....
        /*0218*/ 	.word	0x000006d0
        /*021c*/ 	.word	0x000000ff
        /*0220*/ 	.word	0x00000098
        /*0224*/ 	.short	0x0100
        /*0226*/ 	.byte	0x07
	.zero		1


	//   ....[14]....
        /*0228*/ 	.word	0x000006e0
        /*022c*/ 	.word	0x000000ff
        /*0230*/ 	.word	0x00000038
        /*0234*/ 	.short	0x0100
        /*0236*/ 	.byte	0x07
	.zero		1


	//   ....[15]....
        /*0238*/ 	.word	0x000006f0
        /*023c*/ 	.word	0x000000ff
        /*0240*/ 	.word	0x000000a0
        /*0244*/ 	.short	0x0100
        /*0246*/ 	.byte	0x07
	.zero		1


	//   ....[16]....
        /*0248*/ 	.word	0x00000700
        /*024c*/ 	.word	0x000000ff
        /*0250*/ 	.word	0x00000040
        /*0254*/ 	.short	0x0100
        /*0256*/ 	.byte	0x07
	.zero		1


	//   ....[17]....
        /*0258*/ 	.word	0x00000710
        /*025c*/ 	.word	0x000000ff
        /*0260*/ 	.word	0x000000a8
        /*0264*/ 	.short	0x0100
        /*0266*/ 	.byte	0x07
	.zero		1


	//   ....[18]....
        /*0268*/ 	.word	0x00000720
        /*026c*/ 	.word	0x000000ff
        /*0270*/ 	.word	0x00000048
        /*0274*/ 	.short	0x0100
        /*0276*/ 	.byte	0x07
	.zero		1


	//   ....[19]....
        /*0278*/ 	.word	0x00000730
        /*027c*/ 	.word	0x000000ff
        /*0280*/ 	.word	0x000000b0
        /*0284*/ 	.short	0x0100
        /*0286*/ 	.byte	0x07
	.zero		1


	//   ....[20]....
        /*0288*/ 	.word	0x00000740
        /*028c*/ 	.word	0x000000ff
        /*0290*/ 	.word	0x00000050
        /*0294*/ 	.short	0x0100
        /*0296*/ 	.byte	0x07
	.zero		1


	//   ....[21]....
        /*0298*/ 	.word	0x00000750
        /*029c*/ 	.word	0x000000ff
        /*02a0*/ 	.word	0x000000b8
        /*02a4*/ 	.short	0x0100
        /*02a6*/ 	.byte	0x07
	.zero		1


	//   ....[22]....
        /*02a8*/ 	.word	0x00000760
        /*02ac*/ 	.word	0x000000ff
        /*02b0*/ 	.word	0x00000058
        /*02b4*/ 	.short	0x0100
        /*02b6*/ 	.byte	0x07
	.zero		1


	//   ....[23]....
        /*02b8*/ 	.word	0x00000770
        /*02bc*/ 	.word	0x000000ff
        /*02c0*/ 	.word	0x000000c0
        /*02c4*/ 	.short	0x0100
        /*02c6*/ 	.byte	0x07
	.zero		1


	//   ....[24]....
        /*02c8*/ 	.word	0x00000780
        /*02cc*/ 	.word	0x000000ff
        /*02d0*/ 	.word	0x00000060
        /*02d4*/ 	.short	0x0100
        /*02d6*/ 	.byte	0x07
	.zero		1


	//   ....[25]....
        /*02d8*/ 	.word	0x00000790
        /*02dc*/ 	.word	0x000000ff
        /*02e0*/ 	.word	0x000000c8
        /*02e4*/ 	.short	0x0100
        /*02e6*/ 	.byte	0x07
	.zero		1


	//   ....[26]....
        /*02e8*/ 	.word	0x000008c0
        /*02ec*/ 	.word	0x000000ff
        /*02f0*/ 	.word	0x000000d0
        /*02f4*/ 	.short	0x0100
        /*02f6*/ 	.byte	0x08
	.zero		1


	//   ....[27]....
        /*02f8*/ 	.word	0x000008d0
        /*02fc*/ 	.word	0x000000ff
        /*0300*/ 	.word	0x000000f0
        /*0304*/ 	.short	0x0100
        /*0306*/ 	.byte	0x08
	.zero		1


	//   ....[28]....
        /*0308*/ 	.word	0x000008e0
        /*030c*/ 	.word	0x000000ff
        /*0310*/ 	.word	0x000000d8
        /*0314*/ 	.short	0x0100
        /*0316*/ 	.byte	0x08
	.zero		1


	//   ....[29]....
        /*0318*/ 	.word	0x000008f0
        /*031c*/ 	.word	0x000000ff
        /*0320*/ 	.word	0x000000f8
        /*0324*/ 	.short	0x0100
        /*0326*/ 	.byte	0x08
	.zero		1


	//   ....[30]....
        /*0328*/ 	.word	0x00000900
        /*032c*/ 	.word	0x000000ff
        /*0330*/ 	.word	0x000000e0
        /*0334*/ 	.short	0x0100
        /*0336*/ 	.byte	0x08
	.zero		1


	//   ....[31]....
        /*0338*/ 	.word	0x00000910
        /*033c*/ 	.word	0x000000ff
        /*0340*/ 	.word	0x00000100
        /*0344*/ 	.short	0x0100
        /*0346*/ 	.byte	0x08
	.zero		1


	//   ....[32]....
        /*0348*/ 	.word	0x00000920
        /*034c*/ 	.word	0x000000ff
        /*0350*/ 	.word	0x000000e8
        /*0354*/ 	.short	0x0100
        /*0356*/ 	.byte	0x08
	.zero		1


	//   ....[33]....
        /*0358*/ 	.word	0x00000930
        /*035c*/ 	.word	0x000000ff
        /*0360*/ 	.word	0x00000108
        /*0364*/ 	.short	0x0100
        /*0366*/ 	.byte	0x08
	.zero		1


	//   ....[34]....
        /*0368*/ 	.word	0x00000a10
        /*036c*/ 	.word	0x000000ff
        /*0370*/ 	.word	0x00000110
        /*0374*/ 	.short	0x0100
        /*0376*/ 	.byte	0x07
	.zero		1


	//   ....[35]....
        /*0378*/ 	.word	0x00000a20
        /*037c*/ 	.word	0x000000ff
        /*0380*/ 	.word	0x00000118
        /*0384*/ 	.short	0x0100
        /*0386*/ 	.byte	0x07
	.zero		1


	//   ....[36]....
        /*0388*/ 	.word	0x00000b50
        /*038c*/ 	.word	0x000000ff
        /*0390*/ 	.word	0x00000120
        /*0394*/ 	.short	0x0100
        /*0396*/ 	.byte	0x07
	.zero		1


	//   ....[37]....
        /*0398*/ 	.word	0x00000b60
        /*039c*/ 	.word	0x000000ff
        /*03a0*/ 	.word	0x00000130
        /*03a4*/ 	.short	0x0100
        /*03a6*/ 	.byte	0x07
	.zero		1


	//   ....[38]....
        /*03a8*/ 	.word	0x00000b70
        /*03ac*/ 	.word	0x000000ff
        /*03b0*/ 	.word	0x00000128
        /*03b4*/ 	.short	0x0100
        /*03b6*/ 	.byte	0x07
	.zero		1


	//   ....[39]....
        /*03b8*/ 	.word	0x00000b80
        /*03bc*/ 	.word	0x000000ff
        /*03c0*/ 	.word	0x00000138
        /*03c4*/ 	.short	0x0100
        /*03c6*/ 	.byte	0x07
	.zero		1


	//   ....[40]....
        /*03c8*/ 	.word	0x00000ca0
        /*03cc*/ 	.word	0x000000ff
        /*03d0*/ 	.word	0x00000140
        /*03d4*/ 	.short	0x0100
        /*03d6*/ 	.byte	0x08
	.zero		1


	//   ....[41]....
        /*03d8*/ 	.word	0x00000cb0
        /*03dc*/ 	.word	0x000000ff
        /*03e0*/ 	.word	0x00000150
        /*03e4*/ 	.short	0x0100
        /*03e6*/ 	.byte	0x08
	.zero		1


	//   ....[42]....
        /*03e8*/ 	.word	0x00000cc0
        /*03ec*/ 	.word	0x000000ff
        /*03f0*/ 	.word	0x00000148
        /*03f4*/ 	.short	0x0100
        /*03f6*/ 	.byte	0x08
	.zero		1


	//   ....[43]....
        /*03f8*/ 	.word	0x00000cd0
        /*03fc*/ 	.word	0x000000ff
        /*0400*/ 	.word	0x00000158
        /*0404*/ 	.short	0x0100
        /*0406*/ 	.byte	0x08
	.zero		1


	//   ....[44]....
        /*0408*/ 	.word	0x00000dc0
        /*040c*/ 	.word	0x000000ff
        /*0410*/ 	.word	0x00000160
        /*0414*/ 	.short	0x0100
        /*0416*/ 	.byte	0x07
	.zero		1


	//   ....[45]....
        /*0418*/ 	.word	0x00000dd0
        /*041c*/ 	.word	0x000000ff
        /*0420*/ 	.word	0x00000170
        /*0424*/ 	.short	0x0100
        /*0426*/ 	.byte	0x07
	.zero		1


	//   ....[46]....
        /*0428*/ 	.word	0x00000de0
        /*042c*/ 	.word	0x000000ff
        /*0430*/ 	.word	0x00000168
        /*0434*/ 	.short	0x0100
        /*0436*/ 	.byte	0x07
	.zero		1


	//   ....[47]....
        /*0438*/ 	.word	0x00000df0
        /*043c*/ 	.word	0x000000ff
        /*0440*/ 	.word	0x00000178
        /*0444*/ 	.short	0x0100
        /*0446*/ 	.byte	0x07
	.zero		1


	//   ....[48]....
        /*0448*/ 	.word	0x00000ee0
        /*044c*/ 	.word	0x000000ff
        /*0450*/ 	.word	0x00000180
        /*0454*/ 	.short	0x0100
        /*0456*/ 	.byte	0x06
	.zero		1


	//   ....[49]....
        /*0458*/ 	.word	0x00001870
        /*045c*/ 	.word	0x00000005
        /*0460*/ 	.word	0x00000170
        /*0464*/ 	.short	0x010a
        /*0466*/ 	.byte	0xff
	.zero		1


	//   ....[50]....
        /*0468*/ 	.word	0x000018a0
        /*046c*/ 	.word	0x00000005
        /*0470*/ 	.word	0x00000160
        /*0474*/ 	.short	0x0101
        /*0476*/ 	.byte	0xff
	.zero		1


	//   ....[51]....
        /*0478*/ 	.word	0x00001920
        /*047c*/ 	.word	0x000000ff
        /*0480*/ 	.word	0x00000068
        /*0484*/ 	.short	0x010a
        /*0486*/ 	.byte	0x08
	.zero		1


	//   ....[52]....
        /*0488*/ 	.word	0x00001aa0
        /*048c*/ 	.word	0x000000ff
        /*0490*/ 	.word	0x00000068
        /*0494*/ 	.short	0x010a
        /*0496*/ 	.byte	0x09
	.zero		1


	//   ....[53]....
        /*0498*/ 	.word	0x00001bb0
        /*049c*/ 	.word	0x000000ff
        /*04a0*/ 	.word	0x00000068
        /*04a4*/ 	.short	0x010a
        /*04a6*/ 	.byte	0x08
	.zero		1


	//   ....[54]....
        /*04a8*/ 	.word	0x00001cc0
        /*04ac*/ 	.word	0x000000ff
        /*04b0*/ 	.word	0x00000118
        /*04b4*/ 	.short	0x0101
        /*04b6*/ 	.byte	0x06
	.zero		1


	//   ....[55]....
        /*04b8*/ 	.word	0x00001cf0
        /*04bc*/ 	.word	0x00000008
        /*04c0*/ 	.word	0x00000120
        /*04c4*/ 	.short	0x010a
        /*04c6*/ 	.byte	0xff
	.zero		1


	//   ....[56]....
        /*04c8*/ 	.word	0x00001dc0
        /*04cc*/ 	.word	0x00000008
        /*04d0*/ 	.word	0x00000000
        /*04d4*/ 	.short	0x0101
        /*04d6*/ 	.byte	0xff
	.zero		1


	//   ....[57]....
        /*04d8*/ 	.word	0x00002320
        /*04dc*/ 	.word	0x000000ff
        /*04e0*/ 	.word	0x00000000
        /*04e4*/ 	.short	0x010a
        /*04e6*/ 	.byte	0x04
	.zero		1


	//   ....[58]....
        /*04e8*/ 	.word	0x000023b0
        /*04ec*/ 	.word	0x000000ff
        /*04f0*/ 	.word	0x00000000
        /*04f4*/ 	.short	0x010a
        /*04f6*/ 	.byte	0x04
	.zero		1


	//   ....[59]....
        /*04f8*/ 	.word	0x00002440
        /*04fc*/ 	.word	0x000000ff
        /*0500*/ 	.word	0x00000000
        /*0504*/ 	.short	0x010a
        /*0506*/ 	.byte	0x04
	.zero		1


	//   ....[60]....
        /*0508*/ 	.word	0x000024d0
        /*050c*/ 	.word	0x000000ff
        /*0510*/ 	.word	0x00000000
        /*0514*/ 	.short	0x010a
        /*0516*/ 	.byte	0x04
	.zero		1


	//   ....[61]....
        /*0518*/ 	.word	0x00002560
        /*051c*/ 	.word	0x000000ff
        /*0520*/ 	.word	0x00000000
        /*0524*/ 	.short	0x010a
        /*0526*/ 	.byte	0x04
	.zero		1


	//   ....[62]....
        /*0528*/ 	.word	0x000025f0
        /*052c*/ 	.word	0x000000ff
        /*0530*/ 	.word	0x00000000
        /*0534*/ 	.short	0x010a
        /*0536*/ 	.byte	0x04
	.zero		1


	//   ....[63]....
        /*0538*/ 	.word	0x00002680
        /*053c*/ 	.word	0x000000ff
        /*0540*/ 	.word	0x00000000
        /*0544*/ 	.short	0x010a
        /*0546*/ 	.byte	0x04
	.zero		1


	//   ....[64]....
        /*0548*/ 	.word	0x00002710
        /*054c*/ 	.word	0x000000ff
        /*0550*/ 	.word	0x00000000
        /*0554*/ 	.short	0x010a
        /*0556*/ 	.byte	0x04
	.zero		1


	//   ....[65]....
        /*0558*/ 	.word	0x000027a0
        /*055c*/ 	.word	0x000000ff
        /*0560*/ 	.word	0x00000000
        /*0564*/ 	.short	0x010a
        /*0566*/ 	.byte	0x04
	.zero		1


	//   ....[66]....
        /*0568*/ 	.word	0x00002830
        /*056c*/ 	.word	0x000000ff
        /*0570*/ 	.word	0x00000000
        /*0574*/ 	.short	0x010a
        /*0576*/ 	.byte	0x04
	.zero		1


	//   ....[67]....
        /*0578*/ 	.word	0x000028c0
        /*057c*/ 	.word	0x000000ff
        /*0580*/ 	.word	0x00000000
        /*0584*/ 	.short	0x010a
        /*0586*/ 	.byte	0x04
	.zero		1


	//   ....[68]....
        /*0588*/ 	.word	0x00002950
        /*058c*/ 	.word	0x000000ff
        /*0590*/ 	.word	0x00000000
        /*0594*/ 	.short	0x010a
        /*0596*/ 	.byte	0x04
	.zero		1


	//   ....[69]....
        /*0598*/ 	.word	0x000029f0
        /*059c*/ 	.word	0x00000000
        /*05a0*/ 	.word	0x00000000
        /*05a4*/ 	.short	0x010a
        /*05a6*/ 	.byte	0xff
	.zero		1


	//   ....[70]....
        /*05a8*/ 	.word	0x00002b10
        /*05ac*/ 	.word	0x00000000
        /*05b0*/ 	.word	0x00000160
        /*05b4*/ 	.short	0x010a
        /*05b6*/ 	.byte	0xff
	.zero		1


	//   ....[71]....
        /*05b8*/ 	.word	0x00002b80
        /*05bc*/ 	.word	0x00000004
        /*05c0*/ 	.word	0x00000000
        /*05c4*/ 	.short	0x0101
        /*05c6*/ 	.byte	0xff
	.zero		1


	//   ....[72]....
        /*05c8*/ 	.word	0x00002ba0
        /*05cc*/ 	.word	0x000000ff
        /*05d0*/ 	.word	0x00000130
        /*05d4*/ 	.short	0x010a
        /*05d6*/ 	.byte	0x05
	.zero		1


	//   ....[73]....
        /*05d8*/ 	.word	0x00002cc0
        /*05dc*/ 	.word	0x00000000
        /*05e0*/ 	.word	0x00000120
        /*05e4*/ 	.short	0x010a
        /*05e6*/ 	.byte	0xff
	.zero		1


	//   ....[74]....
        /*05e8*/ 	.word	0x00002dc0
        /*05ec*/ 	.word	0x00000000
        /*05f0*/ 	.word	0x00000000
        /*05f4*/ 	.short	0x0101
        /*05f6*/ 	.byte	0xff
	.zero		1


	//   ....[75]....
        /*05f8*/ 	.word	0x00002e50
        /*05fc*/ 	.word	0x000000ff
        /*0600*/ 	.word	0x00000130
        /*0604*/ 	.short	0x0106
        /*0606*/ 	.byte	0x05
	.zero		1


	//   ....[76]....
        /*0608*/ 	.word	0x00002e70
        /*060c*/ 	.word	0x000000ff
        /*0610*/ 	.word	0x00000130
        /*0614*/ 	.short	0x010a
        /*0616*/ 	.byte	0x05
	.zero		1


	//   ....[77]....
        /*0618*/ 	.word	0x00002f00
        /*061c*/ 	.word	0x000000ff
        /*0620*/ 	.word	0x00000130
        /*0624*/ 	.short	0x0106
        /*0626*/ 	.byte	0x04
	.zero		1


	//   ....[78]....
        /*0628*/ 	.word	0x00002f40
        /*062c*/ 	.word	0x00000000
        /*0630*/ 	.word	0x00000130
        /*0634*/ 	.short	0x010a
        /*0636*/ 	.byte	0xff
	.zero		1


	//   ....[79]....
        /*0638*/ 	.word	0x00003180
        /*063c*/ 	.word	0x000000ff
        /*0640*/ 	.word	0x00000008
        /*0644*/ 	.short	0x010a
        /*0646*/ 	.byte	0x06
	.zero		1


	//   ....[80]....
        /*0648*/ 	.word	0x000031a0
        /*064c*/ 	.word	0x000000ff
        /*0650*/ 	.word	0x00000008
        /*0654*/ 	.short	0x010a
        /*0656*/ 	.byte	0x06
	.zero		1


	//   ....[81]....
        /*0658*/ 	.word	0x00003330
        /*065c*/ 	.word	0x000000ff
        /*0660*/ 	.word	0x00000008
        /*0664*/ 	.short	0x010a
        /*0666*/ 	.byte	0x06
	.zero		1


	//   ....[82]....
        /*0668*/ 	.word	0x00003350
        /*066c*/ 	.word	0x000000ff
        /*0670*/ 	.word	0x00000008
        /*0674*/ 	.short	0x010a
        /*0676*/ 	.byte	0x06
	.zero		1


	//   ....[83]....
        /*0678*/ 	.word	0x00003410
        /*067c*/ 	.word	0x000000ff
        /*0680*/ 	.word	0x00000000
        /*0684*/ 	.short	0x0101
        /*0686*/ 	.byte	0x07
	.zero		1


	//   ....[84]....
        /*0688*/ 	.word	0x00003700
        /*068c*/ 	.word	0x00000000
        /*0690*/ 	.word	0x00000120
        /*0694*/ 	.short	0x010a
        /*0696*/ 	.byte	0xff
	.zero		1


	//   ....[85]....
        /*0698*/ 	.word	0x000037c0
        /*069c*/ 	.word	0x00000000
        /*06a0*/ 	.word	0x00000000
        /*06a4*/ 	.short	0x0101
        /*06a6*/ 	.byte	0xff
	.zero		1


	//   ....[86]....
        /*06a8*/ 	.word	0x00003880
        /*06ac*/ 	.word	0x000000ff
        /*06b0*/ 	.word	0x00000000
        /*06b4*/ 	.short	0x010a
        /*06b6*/ 	.byte	0x07
	.zero		1


	//   ....[87]....
        /*06b8*/ 	.word	0x00003890
        /*06bc*/ 	.word	0x000000ff
        /*06c0*/ 	.word	0x00000150
        /*06c4*/ 	.short	0x010a
        /*06c6*/ 	.byte	0x08
	.zero		1


	//   ....[88]....
        /*06c8*/ 	.word	0x00003950
        /*06cc*/ 	.word	0x000000ff
        /*06d0*/ 	.word	0x00000000
        /*06d4*/ 	.short	0x010a
        /*06d6*/ 	.byte	0x07
	.zero		1


	//   ....[89]....
        /*06d8*/ 	.word	0x00003a90
        /*06dc*/ 	.word	0x000000ff
        /*06e0*/ 	.word	0x00000000
        /*06e4*/ 	.short	0x010a
        /*06e6*/ 	.byte	0x1c
	.zero		1


	//   ....[90]....
        /*06e8*/ 	.word	0x00003cf0
        /*06ec*/ 	.word	0x000000ff
        /*06f0*/ 	.word	0x00000000
        /*06f4*/ 	.short	0x010a
        /*06f6*/ 	.byte	0x04
	.zero		1


	//   ....[91]....
        /*06f8*/ 	.word	0x00003d90
        /*06fc*/ 	.word	0x00000000
        /*0700*/ 	.word	0x00000000
        /*0704*/ 	.short	0x010a
        /*0706*/ 	.byte	0xff
	.zero		1


	//   ....[92]....
        /*0708*/ 	.word	0x00003dd0
        /*070c*/ 	.word	0x00000000
        /*0710*/ 	.word	0x00000000
        /*0714*/ 	.short	0x010a
        /*0716*/ 	.byte	0xff
	.zero		1


	//   ....[93]....
        /*0718*/ 	.word	0x00003e40
        /*071c*/ 	.word	0x000000ff
        /*0720*/ 	.word	0x00000000
        /*0724*/ 	.short	0x0101
        /*0726*/ 	.byte	0x04
	.zero		1


	//   ....[94]....
        /*0728*/ 	.word	0x00003e80
        /*072c*/ 	.word	0x000000ff
        /*0730*/ 	.word	0x00000180
        /*0734*/ 	.short	0x010a
        /*0736*/ 	.byte	0x06
	.zero		1


	//   ....[95]....
        /*0738*/ 	.word	0x00003ee0
        /*073c*/ 	.word	0x000000ff
        /*0740*/ 	.word	0x00000000
        /*0744*/ 	.short	0x0101
        /*0746*/ 	.byte	0x04
	.zero		1


	//   ....[96]....
        /*0748*/ 	.word	0x00004340
        /*074c*/ 	.word	0x00000000
        /*0750*/ 	.word	0x00000120
        /*0754*/ 	.short	0x010a
        /*0756*/ 	.byte	0xff
	.zero		1


	//   ....[97]....
        /*0758*/ 	.word	0x00004400
        /*075c*/ 	.word	0x00000000
        /*0760*/ 	.word	0x00000000
        /*0764*/ 	.short	0x0101
        /*0766*/ 	.byte	0xff
	.zero		1


	//   ....[98]....
        /*0768*/ 	.word	0x00004720
        /*076c*/ 	.word	0x000000ff
        /*0770*/ 	.word	0x00000118
        /*0774*/ 	.short	0x010a
        /*0776*/ 	.byte	0x06
	.zero		1


	//   ....[99]....
        /*0778*/ 	.word	0x00004910
        /*077c*/ 	.word	0x000000ff
        /*0780*/ 	.word	0x000000f0
        /*0784*/ 	.short	0x010a
        /*0786*/ 	.byte	0x06
	.zero		1


	//   ....[100]....
        /*0788*/ 	.word	0x00004be0
        /*078c*/ 	.word	0x000000ff
        /*0790*/ 	.word	0x000000d0
        /*0794*/ 	.short	0x010b
        /*0796*/ 	.byte	0x06
	.zero		1


	//   ....[101]....
        /*0798*/ 	.word	0x00004bf0
        /*079c*/ 	.word	0x000000ff
        /*07a0*/ 	.word	0x00000000
        /*07a4*/ 	.short	0x0101
        /*07a6*/ 	.byte	0x15
	.zero		1


	//   ....[102]....
        /*07a8*/ 	.word	0x00004c00
        /*07ac*/ 	.word	0x000000ff
        /*07b0*/ 	.word	0x000000f8
        /*07b4*/ 	.short	0x010a
        /*07b6*/ 	.byte	0x06
	.zero		1


	//   ....[103]....
        /*07b8*/ 	.word	0x00004ea0
        /*07bc*/ 	.word	0x000000ff
        /*07c0*/ 	.word	0x000000d8
        /*07c4*/ 	.short	0x010b
        /*07c6*/ 	.byte	0x06
	.zero		1


	//   ....[104]....
        /*07c8*/ 	.word	0x00004eb0
        /*07cc*/ 	.word	0x000000ff
        /*07d0*/ 	.word	0x00000000
        /*07d4*/ 	.short	0x0101
        /*07d6*/ 	.byte	0x15
	.zero		1


	//   ....[105]....
        /*07d8*/ 	.word	0x00004ec0
        /*07dc*/ 	.word	0x000000ff
        /*07e0*/ 	.word	0x00000100
        /*07e4*/ 	.short	0x010a
        /*07e6*/ 	.byte	0x06
	.zero		1


	//   ....[106]....
        /*07e8*/ 	.word	0x00005210
        /*07ec*/ 	.word	0x000000ff
        /*07f0*/ 	.word	0x000000e0
        /*07f4*/ 	.short	0x010b
        /*07f6*/ 	.byte	0x06
	.zero		1


	//   ....[107]....
        /*07f8*/ 	.word	0x00005270
        /*07fc*/ 	.word	0x000000ff
        /*0800*/ 	.word	0x00000000
        /*0804*/ 	.short	0x0101
        /*0806*/ 	.byte	0x15
	.zero		1


	//   ....[108]....
        /*0808*/ 	.word	0x00005280
        /*080c*/ 	.word	0x000000ff
        /*0810*/ 	.word	0x00000108
        /*0814*/ 	.short	0x010a
        /*0816*/ 	.byte	0x06
	.zero		1


	//   ....[109]....
        /*0818*/ 	.word	0x00005580
        /*081c*/ 	.word	0x000000ff
        /*0820*/ 	.word	0x000000e8
        /*0824*/ 	.short	0x010b
        /*0826*/ 	.byte	0x06
	.zero		1


	//   ....[110]....
        /*0828*/ 	.word	0x000055a0
        /*082c*/ 	.word	0x000000ff
        /*0830*/ 	.word	0x00000000
        /*0834*/ 	.short	0x0101
        /*0836*/ 	.byte	0x07
	.zero		1


	//   ....[111]....
        /*0838*/ 	.word	0x000055e0
        /*083c*/ 	.word	0x000000ff
        /*0840*/ 	.word	0x000000f0
        /*0844*/ 	.short	0x010a
        /*0846*/ 	.byte	0x06
	.zero		1


	//   ....[112]....
        /*0848*/ 	.word	0x00005600
        /*084c*/ 	.word	0x000000ff
        /*0850*/ 	.word	0x000000f8
        /*0854*/ 	.short	0x010a
        /*0856*/ 	.byte	0x06
	.zero		1


	//   ....[113]....
        /*0858*/ 	.word	0x00005620
        /*085c*/ 	.word	0x000000ff
        /*0860*/ 	.word	0x00000100
        /*0864*/ 	.short	0x010a
        /*0866*/ 	.byte	0x06
	.zero		1


	//   ....[114]....
        /*0868*/ 	.word	0x00005660
        /*086c*/ 	.word	0x00000000
        /*0870*/ 	.word	0x00000108
        /*0874*/ 	.short	0x010a
        /*0876*/ 	.byte	0xff
	.zero		1


	//   ....[115]....
        /*0878*/ 	.word	0x00005960
        /*087c*/ 	.word	0x00000000
        /*0880*/ 	.word	0x00000120
        /*0884*/ 	.short	0x010a
        /*0886*/ 	.byte	0xff
	.zero		1


	//   ....[116]....
        /*0888*/ 	.word	0x00005a70
        /*088c*/ 	.word	0x00000000
        /*0890*/ 	.word	0x00000000
        /*0894*/ 	.short	0x0101
        /*0896*/ 	.byte	0xff
	.zero		1


	//   ....[117]....
        /*0898*/ 	.word	0x000064e0
        /*089c*/ 	.word	0x000000ff
        /*08a0*/ 	.word	0x000000d0
        /*08a4*/ 	.short	0x010a
        /*08a6*/ 	.byte	0x30
	.zero		1


	//   ....[118]....
        /*08a8*/ 	.word	0x00006520
        /*08ac*/ 	.word	0x0000004f
        /*08b0*/ 	.word	0x00000140
        /*08b4*/ 	.short	0x010a
        /*08b6*/ 	.byte	0xff
	.zero		1


	//   ....[119]....
        /*08b8*/ 	.word	0x00006610
        /*08bc*/ 	.word	0x000000ff
        /*08c0*/ 	.word	0x000000d0
        /*08c4*/ 	.short	0x010a
        /*08c6*/ 	.byte	0x30
	.zero		1


	//   ....[120]....
        /*08c8*/ 	.word	0x000067c0
        /*08cc*/ 	.word	0x0000004f
        /*08d0*/ 	.word	0x00000140
        /*08d4*/ 	.short	0x010a
        /*08d6*/ 	.byte	0xff
	.zero		1


	//   ....[121]....
        /*08d8*/ 	.word	0x00006f30
        /*08dc*/ 	.word	0x00000000
        /*08e0*/ 	.word	0x00000000
        /*08e4*/ 	.short	0x0101
        /*08e6*/ 	.byte	0xff
	.zero		1


	//   ....[122]....
        /*08e8*/ 	.word	0x00006f40
        /*08ec*/ 	.word	0x00000003
        /*08f0*/ 	.word	0x000000d0
        /*08f4*/ 	.short	0x010a
        /*08f6*/ 	.byte	0xff
	.zero		1


	//   ....[123]....
        /*08f8*/ 	.word	0x00007000
        /*08fc*/ 	.word	0x00000003
        /*0900*/ 	.word	0x000000d0
        /*0904*/ 	.short	0x010a
        /*0906*/ 	.byte	0xff
	.zero		1


	//   ....[124]....
        /*0908*/ 	.word	0x00007900
        /*090c*/ 	.word	0x00000000
        /*0910*/ 	.word	0x00000000
        /*0914*/ 	.short	0x0101
        /*0916*/ 	.byte	0xff
	.zero		1


	//   ....[125]....
        /*0918*/ 	.word	0x00007920
        /*091c*/ 	.word	0x00000003
        /*0920*/ 	.word	0x000000d0
        /*0924*/ 	.short	0x010a
        /*0926*/ 	.byte	0xff
	.zero		1


	//   ....[126]....
        /*0928*/ 	.word	0x000079d0
        /*092c*/ 	.word	0x00000003
        /*0930*/ 	.word	0x000000d0
        /*0934*/ 	.short	0x010a
        /*0936*/ 	.byte	0xff
	.zero		1


	//   ....[127]....
        /*0938*/ 	.word	0x000082d0
        /*093c*/ 	.word	0x00000000
        /*0940*/ 	.word	0x00000000
        /*0944*/ 	.short	0x0101
        /*0946*/ 	.byte	0xff
	.zero		1


	//   ....[128]....
        /*0948*/ 	.word	0x000082f0
        /*094c*/ 	.word	0x00000014
        /*0950*/ 	.word	0x000000d0
        /*0954*/ 	.short	0x010a
        /*0956*/ 	.byte	0xff
	.zero		1


	//   ....[129]....
        /*0958*/ 	.word	0x000083a0
        /*095c*/ 	.word	0x00000014
        /*0960*/ 	.word	0x000000d0
        /*0964*/ 	.short	0x010a
        /*0966*/ 	.byte	0xff
	.zero		1


	//   ....[130]....
        /*0968*/ 	.word	0x000086f0
        /*096c*/ 	.word	0x00000000
        /*0970*/ 	.word	0x00000000
        /*0974*/ 	.short	0x0101
        /*0976*/ 	.byte	0xff
	.zero		1


	//   ....[131]....
        /*0978*/ 	.word	0x00008ce0
        /*097c*/ 	.word	0x00000003
        /*0980*/ 	.word	0x00000000
        /*0984*/ 	.short	0x0101
        /*0986*/ 	.byte	0xff
	.zero		1


	//   ....[132]....
        /*0988*/ 	.word	0x00008f50
        /*098c*/ 	.word	0x000000ff
        /*0990*/ 	.word	0x00000000
        /*0994*/ 	.short	0x0101
        /*0996*/ 	.byte	0x04
	.zero		1


	//   ....[133]....
        /*0998*/ 	.word	0x00008f70
        /*099c*/ 	.word	0x00000005
        /*09a0*/ 	.word	0x00000170
        /*09a4*/ 	.short	0x010a
        /*09a6*/ 	.byte	0xff
	.zero		1


	//   ....[134]....
        /*09a8*/ 	.word	0x00008fd0
        /*09ac*/ 	.word	0x00000004
        /*09b0*/ 	.word	0x00000068
        /*09b4*/ 	.short	0x010a
        /*09b6*/ 	.byte	0xff
	.zero		1


	//   ....[135]....
        /*09b8*/ 	.word	0x00009020
        /*09bc*/ 	.word	0x00000008
        /*09c0*/ 	.word	0x00000120
        /*09c4*/ 	.short	0x010a
        /*09c6*/ 	.byte	0xff
	.zero		1


	//   ....[136]....
        /*09c8*/ 	.word	0x00009080
        /*09cc*/ 	.word	0x00000000
        /*09d0*/ 	.word	0x00000000
        /*09d4*/ 	.short	0x010a
        /*09d6*/ 	.byte	0xff
	.zero		1


	//   ....[137]....
        /*09d8*/ 	.word	0x000090e0
        /*09dc*/ 	.word	0x00000000
        /*09e0*/ 	.word	0x00000000
        /*09e4*/ 	.short	0x010a
        /*09e6*/ 	.byte	0xff
	.zero		1


	//   ....[138]....
        /*09e8*/ 	.word	0x00009140
        /*09ec*/ 	.word	0x00000000
        /*09f0*/ 	.word	0x00000000
        /*09f4*/ 	.short	0x010a
        /*09f6*/ 	.byte	0xff
	.zero		1


	//   ....[139]....
        /*09f8*/ 	.word	0x000091a0
        /*09fc*/ 	.word	0x00000000
        /*0a00*/ 	.word	0x00000000
        /*0a04*/ 	.short	0x010a
        /*0a06*/ 	.byte	0xff
	.zero		1


	//   ....[140]....
        /*0a08*/ 	.word	0x00009200
        /*0a0c*/ 	.word	0x00000000
        /*0a10*/ 	.word	0x00000000
        /*0a14*/ 	.short	0x010a
        /*0a16*/ 	.byte	0xff
	.zero		1


	//   ....[141]....
        /*0a18*/ 	.word	0x00009260
        /*0a1c*/ 	.word	0x00000000
        /*0a20*/ 	.word	0x00000000
        /*0a24*/ 	.short	0x010a
        /*0a26*/ 	.byte	0xff
	.zero		1


	//   ....[142]....
        /*0a28*/ 	.word	0x000092c0
        /*0a2c*/ 	.word	0x00000000
        /*0a30*/ 	.word	0x00000000
        /*0a34*/ 	.short	0x010a
        /*0a36*/ 	.byte	0xff
	.zero		1


	//   ....[143]....
        /*0a38*/ 	.word	0x00009320
        /*0a3c*/ 	.word	0x00000000
        /*0a40*/ 	.word	0x00000000
        /*0a44*/ 	.short	0x010a
        /*0a46*/ 	.byte	0xff
	.zero		1


	//   ....[144]....
        /*0a48*/ 	.word	0x00009380
        /*0a4c*/ 	.word	0x00000000
        /*0a50*/ 	.word	0x00000000
        /*0a54*/ 	.short	0x010a
        /*0a56*/ 	.byte	0xff
	.zero		1


	//   ....[145]....
        /*0a58*/ 	.word	0x000093e0
        /*0a5c*/ 	.word	0x00000000
        /*0a60*/ 	.word	0x00000000
        /*0a64*/ 	.short	0x010a
        /*0a66*/ 	.byte	0xff
	.zero		1


	//   ....[146]....
        /*0a68*/ 	.word	0x00009440
        /*0a6c*/ 	.word	0x00000000
        /*0a70*/ 	.word	0x00000000
        /*0a74*/ 	.short	0x010a
        /*0a76*/ 	.byte	0xff
	.zero		1


	//   ....[147]....
        /*0a78*/ 	.word	0x000094a0
        /*0a7c*/ 	.word	0x00000000
        /*0a80*/ 	.word	0x00000000
        /*0a84*/ 	.short	0x010a
        /*0a86*/ 	.byte	0xff
	.zero		1


	//   ....[148]....
        /*0a88*/ 	.word	0x000094f0
        /*0a8c*/ 	.word	0x00000000
        /*0a90*/ 	.word	0x00000160
        /*0a94*/ 	.short	0x010a
        /*0a96*/ 	.byte	0xff
	.zero		1


	//   ....[149]....
        /*0a98*/ 	.word	0x00009550
        /*0a9c*/ 	.word	0x00000000
        /*0aa0*/ 	.word	0x00000130
        /*0aa4*/ 	.short	0x010a
        /*0aa6*/ 	.byte	0xff
	.zero		1


	//   ....[150]....
        /*0aa8*/ 	.word	0x000095a0
        /*0aac*/ 	.word	0x00000000
        /*0ab0*/ 	.word	0x00000120
        /*0ab4*/ 	.short	0x010a
        /*0ab6*/ 	.byte	0xff
	.zero		1


	//   ....[151]....
        /*0ab8*/ 	.word	0x00009600
        /*0abc*/ 	.word	0x00000000
        /*0ac0*/ 	.word	0x00000130
        /*0ac4*/ 	.short	0x010a
        /*0ac6*/ 	.byte	0xff
	.zero		1


	//   ....[152]....
        /*0ac8*/ 	.word	0x00009660
        /*0acc*/ 	.word	0x00000004
        /*0ad0*/ 	.word	0x00000008
        /*0ad4*/ 	.short	0x010a
        /*0ad6*/ 	.byte	0xff
	.zero		1


	//   ....[153]....
        /*0ad8*/ 	.word	0x00009740
        /*0adc*/ 	.word	0x00000002
        /*0ae0*/ 	.word	0x00000008
        /*0ae4*/ 	.short	0x010a
        /*0ae6*/ 	.byte	0xff
	.zero		1


	//   ....[154]....
        /*0ae8*/ 	.word	0x00009790
        /*0aec*/ 	.word	0x00000000
        /*0af0*/ 	.word	0x00000120
        /*0af4*/ 	.short	0x010a
        /*0af6*/ 	.byte	0xff
	.zero		1


	//   ....[155]....
        /*0af8*/ 	.word	0x000097f0
        /*0afc*/ 	.word	0x00000000
        /*0b00*/ 	.word	0x00000150
        /*0b04*/ 	.short	0x010a
        /*0b06*/ 	.byte	0xff
	.zero		1


	//   ....[156]....
        /*0b08*/ 	.word	0x00009850
        /*0b0c*/ 	.word	0x00000000
        /*0b10*/ 	.word	0x00000000
        /*0b14*/ 	.short	0x010a
        /*0b16*/ 	.byte	0xff
	.zero		1


	//   ....[157]....
        /*0b18*/ 	.word	0x000098b0
        /*0b1c*/ 	.word	0x00000000
        /*0b20*/ 	.word	0x00000000
        /*0b24*/ 	.short	0x010a
        /*0b26*/ 	.byte	0xff
	.zero		1


	//   ....[158]....
        /*0b28*/ 	.word	0x00009910
        /*0b2c*/ 	.word	0x00000000
        /*0b30*/ 	.word	0x00000180
        /*0b34*/ 	.short	0x010a
        /*0b36*/ 	.byte	0xff
	.zero		1


	//   ....[159]....
        /*0b38*/ 	.word	0x00009960
        /*0b3c*/ 	.word	0x00000000
        /*0b40*/ 	.word	0x00000120
        /*0b44*/ 	.short	0x010a
        /*0b46*/ 	.byte	0xff
	.zero		1


	//   ....[160]....
        /*0b48*/ 	.word	0x000099c0
        /*0b4c*/ 	.word	0x00000000
        /*0b50*/ 	.word	0x00000118
        /*0b54*/ 	.short	0x010a
        /*0b56*/ 	.byte	0xff
	.zero		1


	//   ....[161]....
        /*0b58*/ 	.word	0x00009a20
        /*0b5c*/ 	.word	0x00000000
        /*0b60*/ 	.word	0x000000f0
        /*0b64*/ 	.short	0x010a
        /*0b66*/ 	.byte	0xff
	.zero		1


	//   ....[162]....
        /*0b68*/ 	.word	0x00009a80
        /*0b6c*/ 	.word	0x00000000
        /*0b70*/ 	.word	0x000000f8
        /*0b74*/ 	.short	0x010a
        /*0b76*/ 	.byte	0xff
	.zero		1


	//   ....[163]....
        /*0b78*/ 	.word	0x00009ae0
        /*0b7c*/ 	.word	0x00000000
        /*0b80*/ 	.word	0x00000100
        /*0b84*/ 	.short	0x010a
        /*0b86*/ 	.byte	0xff
	.zero		1


	//   ....[164]....
        /*0b88*/ 	.word	0x00009b40
        /*0b8c*/ 	.word	0x00000000
        /*0b90*/ 	.word	0x00000108
        /*0b94*/ 	.short	0x010a
        /*0b96*/ 	.byte	0xff
	.zero		1


	//   ....[165]....
        /*0b98*/ 	.word	0x00009ba0
        /*0b9c*/ 	.word	0x00000000
        /*0ba0*/ 	.word	0x000000f0
        /*0ba4*/ 	.short	0x010a
        /*0ba6*/ 	.byte	0xff
	.zero		1


	//   ....[166]....
        /*0ba8*/ 	.word	0x00009c00
        /*0bac*/ 	.word	0x00000000
        /*0bb0*/ 	.word	0x000000f8
        /*0bb4*/ 	.short	0x010a
        /*0bb6*/ 	.byte	0xff
	.zero		1


	//   ....[167]....
        /*0bb8*/ 	.word	0x00009c60
        /*0bbc*/ 	.word	0x00000000
        /*0bc0*/ 	.word	0x00000100
        /*0bc4*/ 	.short	0x010a
        /*0bc6*/ 	.byte	0xff
	.zero		1


	//   ....[168]....
        /*0bc8*/ 	.word	0x00009cb0
        /*0bcc*/ 	.word	0x00000000
        /*0bd0*/ 	.word	0x00000120
        /*0bd4*/ 	.short	0x010a
        /*0bd6*/ 	.byte	0xff
	.zero		1


	//   ....[169]....
        /*0bd8*/ 	.word	0x00009d10
        /*0bdc*/ 	.word	0x00000003
        /*0be0*/ 	.word	0x000000d0
        /*0be4*/ 	.short	0x010a
        /*0be6*/ 	.byte	0xff
	.zero		1


	//   ....[170]....
        /*0be8*/ 	.word	0x00009d60
        /*0bec*/ 	.word	0x0000004f
        /*0bf0*/ 	.word	0x00000140
        /*0bf4*/ 	.short	0x010a
        /*0bf6*/ 	.byte	0xff
	.zero		1


	//   ....[171]....
        /*0bf8*/ 	.word	0x00009db0
        /*0bfc*/ 	.word	0x00000003
        /*0c00*/ 	.word	0x000000d0
        /*0c04*/ 	.short	0x010a
        /*0c06*/ 	.byte	0xff
	.zero		1


	//   ....[172]....
        /*0c08*/ 	.word	0x00009e00
        /*0c0c*/ 	.word	0x00000003
        /*0c10*/ 	.word	0x000000d0
        /*0c14*/ 	.short	0x010a
        /*0c16*/ 	.byte	0xff
	.zero		1


	//   ....[173]....
        /*0c18*/ 	.word	0x00009e50
        /*0c1c*/ 	.word	0x00000014
        /*0c20*/ 	.word	0x000000d0
        /*0c24*/ 	.short	0x010a
        /*0c26*/ 	.byte	0xff
	.zero		1


	//----- nvinfo : EIATTR_NUM_MBARRIERS
	.align		4
.L_47:
        /*0c28*/ 	.byte	0x03, 0x38
        /*0c2a*/ 	.short	0x0031


	//----- nvinfo : EIATTR_EXIT_INSTR_OFFSETS
	.align		4
        /*0c2c*/ 	.byte	0x04, 0x1c
        /*0c2e*/ 	.short	(.L_49 - .L_48)


	//   ....[0]....
.L_48:
        /*0c30*/ 	.word	0x00002a20


	//   ....[1]....
        /*0c34*/ 	.word	0x00002f10


	//   ....[2]....
        /*0c38*/ 	.word	0x00002f70


	//   ....[3]....
        /*0c3c*/ 	.word	0x00004100


	//   ....[4]....
        /*0c40*/ 	.word	0x00005690


	//   ....[5]....
        /*0c44*/ 	.word	0x000056d0


	//   ....[6]....
        /*0c48*/ 	.word	0x00008e40


	//   ....[7]....
        /*0c4c*/ 	.word	0x00008ec0


	//   ....[8]....
        /*0c50*/ 	.word	0x00008ef0


	//   ....[9]....
        /*0c54*/ 	.word	0x00008f60


	//----- nvinfo : EIATTR_MAX_THREADS
	.align		4
.L_49:
        /*0c58*/ 	.byte	0x04, 0x05
        /*0c5a*/ 	.short	(.L_51 - .L_50)
.L_50:
        /*0c5c*/ 	.word	0x00000100
        /*0c60*/ 	.word	0x00000001
        /*0c64*/ 	.word	0x00000001


	//----- nvinfo : EIATTR_CRS_STACK_SIZE
	.align		4
.L_51:
        /*0c68*/ 	.byte	0x04, 0x1e
        /*0c6a*/ 	.short	(.L_53 - .L_52)
.L_52:
        /*0c6c*/ 	.word	0x00000000


	//----- nvinfo : EIATTR_CBANK_PARAM_SIZE
	.align		4
.L_53:
        /*0c70*/ 	.byte	0x03, 0x19
        /*0c72*/ 	.short	0x0a00


	//----- nvinfo : EIATTR_PARAM_CBANK
	.align		4
        /*0c74*/ 	.byte	0x04, 0x0a
        /*0c76*/ 	.short	(.L_55 - .L_54)
	.align		4
.L_54:
        /*0c78*/ 	.word	index@(.nv.constant0._ZN7cutlass13device_kernelINS_4gemm6kernel13GemmUniversalIN4cute5tupleIJiiiiEEENS1_10collective13CollectiveMmaINS1_41MainloopSm100TmaUmmaWarpSpecializedSparseILi13ELi2ELi2ENS5_IJNS4_1CILi2EEENSA_ILi1EEESC_EEEEENS5_IJNSA_ILi256EEENSA_ILi64EEENSA_ILi128EEEEEEaNS5_IJNS4_6LayoutINS5_IJiNS5_IJSB_iEEEiEEENS5_IJlNS5_IJSC_SB_EEElEEEEENSJ_INS5_IJNS5_IJSH_iEEESP_iEEENS5_IJNS5_IJSH_NSA_ILi16384EEEEEENS5_IJSC_lEEElEEEEEEEEaNS5_IJlSC_lEEENS4_8TiledMMAINS4_8MMA_AtomIJNS4_28SM100_MMA_S8_2x1SM_SS_SPARSEIaaiLi256ELi64ELNS4_4UMMA5MajorE0ELS12_0ELNS11_8SaturateE0EEEEEENSJ_INS5_IJSC_SC_SC_EEENS5_IJNSA_ILi0EEES17_S17_EEEEENS5_IJNS4_10UnderscoreES1A_S1A_EEEEENS4_18SM100_TMA_2SM_LOADENS4_14ComposedLayoutINS4_7SwizzleILi2ELi4ELi3EEENS4_25smem_sparse_ptr_flag_bitsILi2ELi8EEENSJ_INS5_IJNS5_IJSC_NSA_ILi8EEEEEENS5_IJSB_SG_EEEEEENS5_IJNS5_IJS17_SH_EEESM_EEEEEEEvNS4_8identityES1D_NS1E_INS1F_ILi3ELi4ELi3EEENS4_18smem_ptr_flag_bitsILi8EEENSJ_INS5_IJS1J_SH_EEENS5_IJSH_SC_EEEEEEEvS1R_EENS_8epilogue10collective18CollectiveEpilogueINS20_23Sm100TmaWarpSpecializedILi4ELi2ELi16ELb1ELb0EEEJNS5_IJSH_SG_SH_EEENS5_IJNSJ_ISH_SC_EENSJ_INSA_ILi16EEESC_EEEEEiNS5_IJSC_llEEEiS2A_NS20_6fusion15FusionCallbacksIS24_NS2B_17LinearCombinationIiiiiLNS_15FloatRoundStyleE2EEES25_S29_JEEENS4_5SM1004TMEM4LOAD26SM100_TMEM_LOAD_32dp32b16xENS4_13SM90_TMA_LOADENS1E_INS1F_ILi2ELi5ELi2EEENS1T_ILi32EEENSJ_INS5_IJNSA_ILi32EEENSA_ILi4EEEEEENS5_IJSC_S2O_EEEEEEENS4_39AutoVectorizingCopyWithAssumedAlignmentILi128EEENS4_14SM90_TMA_STOREES2T_S2V_S2V_EEEvvEEEEvNT_6ParamsE)
        /*0c7c*/ 	.short	0x0380
        /*0c7e*/ 	.short	0x0a00


	//----- nvinfo : EIATTR_SW_WAR
	.align		4
.L_55:
        /*0c80*/ 	.byte	0x04, 0x36
        /*0c82*/ 	.short	(.L_57 - .L_56)
.L_56:
        /*0c84*/ 	.word	0x00000008
.L_57:


//--------------------- .nv.callgraph             --------------------------
	.section	.nv.callgraph,"",@"SHT_CUDA_CALLGRAPH"
	.align	4
	.sectionentsize	8
	.align		4
        /*0000*/ 	.word	0x00000000
	.align		4
        /*0004*/ 	.word	0xffffffff
	.align		4
        /*0008*/ 	.word	index@(_ZN7cutlass13device_kernelINS_4gemm6kernel13GemmUniversalIN4cute5tupleIJiiiiEEENS1_10collective13CollectiveMmaINS1_41MainloopSm100TmaUmmaWarpSpecializedSparseILi13ELi2ELi2ENS5_IJNS4_1CILi2EEENSA_ILi1EEESC_EEEEENS5_IJNSA_ILi256EEENSA_ILi64EEENSA_ILi128EEEEEEaNS5_IJNS4_6LayoutINS5_IJiNS5_IJSB_iEEEiEEENS5_IJlNS5_IJSC_SB_EEElEEEEENSJ_INS5_IJNS5_IJSH_iEEESP_iEEENS5_IJNS5_IJSH_NSA_ILi16384EEEEEENS5_IJSC_lEEElEEEEEEEEaNS5_IJlSC_lEEENS4_8TiledMMAINS4_8MMA_AtomIJNS4_28SM100_MMA_S8_2x1SM_SS_SPARSEIaaiLi256ELi64ELNS4_4UMMA5MajorE0ELS12_0ELNS11_8SaturateE0EEEEEENSJ_INS5_IJSC_SC_SC_EEENS5_IJNSA_ILi0EEES17_S17_EEEEENS5_IJNS4_10UnderscoreES1A_S1A_EEEEENS4_18SM100_TMA_2SM_LOADENS4_14ComposedLayoutINS4_7SwizzleILi2ELi4ELi3EEENS4_25smem_sparse_ptr_flag_bitsILi2ELi8EEENSJ_INS5_IJNS5_IJSC_NSA_ILi8EEEEEENS5_IJSB_SG_EEEEEENS5_IJNS5_IJS17_SH_EEESM_EEEEEEEvNS4_8identityES1D_NS1E_INS1F_ILi3ELi4ELi3EEENS4_18smem_ptr_flag_bitsILi8EEENSJ_INS5_IJS1J_SH_EEENS5_IJSH_SC_EEEEEEEvS1R_EENS_8epilogue10collective18CollectiveEpilogueINS20_23Sm100TmaWarpSpecializedILi4ELi2ELi16ELb1ELb0EEEJNS5_IJSH_SG_SH_EEENS5_IJNSJ_ISH_SC_EENSJ_INSA_ILi16EEESC_EEEEEiNS5_IJSC_llEEEiS2A_NS20_6fusion15FusionCallbacksIS24_NS2B_17LinearCombinationIiiiiLNS_15FloatRoundStyleE2EEES25_S29_JEEENS4_5SM1004TMEM4LOAD26SM100_TMEM_LOAD_32dp32b16xENS4_13SM90_TMA_LOADENS1E_INS1F_ILi2ELi5ELi2EEENS1T_ILi32EEENSJ_INS5_IJNSA_ILi32EEENSA_ILi4EEEEEENS5_IJSC_S2O_EEEEEEENS4_39AutoVectorizingCopyWithAssumedAlignmentILi128EEENS4_14SM90_TMA_STOREES2T_S2V_S2V_EEEvvEEEEvNT_6ParamsE)
	.align		4
        /*000c*/ 	.word	index@(__assertfail)
	.align		4
        /*0010*/ 	.word	0x00000000
	.align		4
        /*0014*/ 	.word	0xfffffffe
	.align		4
        /*0018*/ 	.word	0x00000000
	.align		4
        /*001c*/ 	.word	0xfffffffd
	.align		4
        /*0020*/ 	.word	0x00000000
	.align		4
        /*0024*/ 	.word	0xfffffffc


//--------------------- .nv.constant4             --------------------------
	.section	.nv.constant4,"a",@progbits
	.align	8
	.align		8
.nv.constant4:
        /*0000*/ 	.dword	__assertfail
	.align		8
        /*0008*/ 	.dword	__unnamed_1
	.align		8
        /*0010*/ 	.dword	__unnamed_2
	.align		8
        /*0018*/ 	.dword	_ZN39_INTERNAL_2b166faa_4_k_cu_db0c9d29_28854cuda3std3__45__cpo5beginE
	.align		8
        /*0020*/ 	.dword	_ZN39_INTERNAL_2b166faa_4_k_cu_db0c9d29_28854cuda3std3__45__cpo3endE
	.align		8
        /*0028*/ 	.dword	_ZN39_INTERNAL_2b166faa_4_k_cu_db0c9d29_28854cuda3std3__45__cpo6cbeginE
	.align		8
        /*0030*/ 	.dword	_ZN39_INTERNAL_2b166faa_4_k_cu_db0c9d29_28854cuda3std3__45__cpo4cendE
	.align		8
        /*0038*/ 	.dword	_ZN39_INTERNAL_2b166faa_4_k_cu_db0c9d29_28854cuda3std3__441_GLOBAL__N__2b166faa_4_k_cu_db0c9d29_28856ignoreE
	.align		8
        /*0040*/ 	.dword	_ZN39_INTERNAL_2b166faa_4_k_cu_db0c9d29_28854cuda3std3__419piecewise_constructE
	.align		8
        /*0048*/ 	.dword	_ZN39_INTERNAL_2b166faa_4_k_cu_db0c9d29_28854cuda3std3__48in_placeE
	.align		8
        /*0050*/ 	.dword	_ZN39_INTERNAL_2b166faa_4_k_cu_db0c9d29_28854cuda3std6ranges3__45__cpo4swapE
	.align		8
        /*0058*/ 	.dword	_ZN39_INTERNAL_2b166faa_4_k_cu_db0c9d29_28854cuda3std6ranges3__45__cpo9iter_moveE
	.align		8
        /*0060*/ 	.dword	_ZN39_INTERNAL_2b166faa_4_k_cu_db0c9d29_28854cute7productE
	.align		8
        /*0068*/ 	.dword	_ZN39_INTERNAL_2b166faa_4_k_cu_db0c9d29_28854cute1_E
	.align		8
        /*0070*/ 	.dword	$str$25
	.align		8
        /*0078*/ 	.dword	$str$26
	.align		8
        /*0080*/ 	.dword	$str$27
	.align		8
        /*0088*/ 	.dword	$str$28


//--------------------- .text._ZN7cutlass13device_kernelINS_4gemm6kernel13GemmUniversalIN4cute5tupleIJiiiiEEENS1_10collective13CollectiveMmaINS1_41MainloopSm100TmaUmmaWarpSpecializedSparseILi13ELi2ELi2ENS5_IJNS4_1CILi2EEENSA_ILi1EEESC_EEEEENS5_IJNSA_ILi256EEENSA_ILi64EEENSA_ILi128EEEEEEaNS5_IJNS4_6LayoutINS5_IJiNS5_IJSB_iEEEiEEENS5_IJlNS5_IJSC_SB_EEElEEEEENSJ_INS5_IJNS5_IJSH_iEEESP_iEEENS5_IJNS5_IJSH_NSA_ILi16384EEEEEENS5_IJSC_lEEElEEEEEEEEaNS5_IJlSC_lEEENS4_8TiledMMAINS4_8MMA_AtomIJNS4_28SM100_MMA_S8_2x1SM_SS_SPARSEIaaiLi256ELi64ELNS4_4UMMA5MajorE0ELS12_0ELNS11_8SaturateE0EEEEEENSJ_INS5_IJSC_SC_SC_EEENS5_IJNSA_ILi0EEES17_S17_EEEEENS5_IJNS4_10UnderscoreES1A_S1A_EEEEENS4_18SM100_TMA_2SM_LOADENS4_14ComposedLayoutINS4_7SwizzleILi2ELi4ELi3EEENS4_25smem_sparse_ptr_flag_bitsILi2ELi8EEENSJ_INS5_IJNS5_IJSC_NSA_ILi8EEEEEENS5_IJSB_SG_EEEEEENS5_IJNS5_IJS17_SH_EEESM_EEEEEEEvNS4_8identityES1D_NS1E_INS1F_ILi3ELi4ELi3EEENS4_18smem_ptr_flag_bitsILi8EEENSJ_INS5_IJS1J_SH_EEENS5_IJSH_SC_EEEEEEEvS1R_EENS_8epilogue10collective18CollectiveEpilogueINS20_23Sm100TmaWarpSpecializedILi4ELi2ELi16ELb1ELb0EEEJNS5_IJSH_SG_SH_EEENS5_IJNSJ_ISH_SC_EENSJ_INSA_ILi16EEESC_EEEEEiNS5_IJSC_llEEEiS2A_NS20_6fusion15FusionCallbacksIS24_NS2B_17LinearCombinationIiiiiLNS_15FloatRoundStyleE2EEES25_S29_JEEENS4_5SM1004TMEM4LOAD26SM100_TMEM_LOAD_32dp32b16xENS4_13SM90_TMA_LOADENS1E_INS1F_ILi2ELi5ELi2EEENS1T_ILi32EEENSJ_INS5_IJNSA_ILi32EEENSA_ILi4EEEEEENS5_IJSC_S2O_EEEEEEENS4_39AutoVectorizingCopyWithAssumedAlignmentILi128EEENS4_14SM90_TMA_STOREES2T_S2V_S2V_EEEvvEEEEvNT_6ParamsE --------------------------
	.section	.text._ZN7cutlass13device_kernelINS_4gemm6kernel13GemmUniversalIN4cute5tupleIJiiiiEEENS1_10collective13CollectiveMmaINS1_41MainloopSm100TmaUmmaWarpSpecializedSparseILi13ELi2ELi2ENS5_IJNS4_1CILi2EEENSA_ILi1EEESC_EEEEENS5_IJNSA_ILi256EEENSA_ILi64EEENSA_ILi128EEEEEEaNS5_IJNS4_6LayoutINS5_IJiNS5_IJSB_iEEEiEEENS5_IJlNS5_IJSC_SB_EEElEEEEENSJ_INS5_IJNS5_IJSH_iEEESP_iEEENS5_IJNS5_IJSH_NSA_ILi16384EEEEEENS5_IJSC_lEEElEEEEEEEEaNS5_IJlSC_lEEENS4_8TiledMMAINS4_8MMA_AtomIJNS4_28SM100_MMA_S8_2x1SM_SS_SPARSEIaaiLi256ELi64ELNS4_4UMMA5MajorE0ELS12_0ELNS11_8SaturateE0EEEEEENSJ_INS5_IJSC_SC_SC_EEENS5_IJNSA_ILi0EEES17_S17_EEEEENS5_IJNS4_10UnderscoreES1A_S1A_EEEEENS4_18SM100_TMA_2SM_LOADENS4_14ComposedLayoutINS4_7SwizzleILi2ELi4ELi3EEENS4_25smem_sparse_ptr_flag_bitsILi2ELi8EEENSJ_INS5_IJNS5_IJSC_NSA_ILi8EEEEEENS5_IJSB_SG_EEEEEENS5_IJNS5_IJS17_SH_EEESM_EEEEEEEvNS4_8identityES1D_NS1E_INS1F_ILi3ELi4ELi3EEENS4_18smem_ptr_flag_bitsILi8EEENSJ_INS5_IJS1J_SH_EEENS5_IJSH_SC_EEEEEEEvS1R_EENS_8epilogue10collective18CollectiveEpilogueINS20_23Sm100TmaWarpSpecializedILi4ELi2ELi16ELb1ELb0EEEJNS5_IJSH_SG_SH_EEENS5_IJNSJ_ISH_SC_EENSJ_INSA_ILi16EEESC_EEEEEiNS5_IJSC_llEEEiS2A_NS20_6fusion15FusionCallbacksIS24_NS2B_17LinearCombinationIiiiiLNS_15FloatRoundStyleE2EEES25_S29_JEEENS4_5SM1004TMEM4LOAD26SM100_TMEM_LOAD_32dp32b16xENS4_13SM90_TMA_LOADENS1E_INS1F_ILi2ELi5ELi2EEENS1T_ILi32EEENSJ_INS5_IJNSA_ILi32EEENSA_ILi4EEEEEENS5_IJSC_S2O_EEEEEEENS4_39AutoVectorizingCopyWithAssumedAlignmentILi128EEENS4_14SM90_TMA_STOREES2T_S2V_S2V_EEEvvEEEEvNT_6ParamsE,"ax",@progbits
	.align	128
.text._ZN7cutlass13device_kernelINS_4gemm6kernel13GemmUniversalIN4cute5tupleIJiiiiEEENS1_10collective13CollectiveMmaINS1_41MainloopSm100TmaUmmaWarpSpecializedSparseILi13ELi2ELi2ENS5_IJNS4_1CILi2EEENSA_ILi1EEESC_EEEEENS5_IJNSA_ILi256EEENSA_ILi64EEENSA_ILi128EEEEEEaNS5_IJNS4_6LayoutINS5_IJiNS5_IJSB_iEEEiEEENS5_IJlNS5_IJSC_SB_EEElEEEEENSJ_INS5_IJNS5_IJSH_iEEESP_iEEENS5_IJNS5_IJSH_NSA_ILi16384EEEEEENS5_IJSC_lEEElEEEEEEEEaNS5_IJlSC_lEEENS4_8TiledMMAINS4_8MMA_AtomIJNS4_28SM100_MMA_S8_2x1SM_SS_SPARSEIaaiLi256ELi64ELNS4_4UMMA5MajorE0ELS12_0ELNS11_8SaturateE0EEEEEENSJ_INS5_IJSC_SC_SC_EEENS5_IJNSA_ILi0EEES17_S17_EEEEENS5_IJNS4_10UnderscoreES1A_S1A_EEEEENS4_18SM100_TMA_2SM_LOADENS4_14ComposedLayoutINS4_7SwizzleILi2ELi4ELi3EEENS4_25smem_sparse_ptr_flag_bitsILi2ELi8EEENSJ_INS5_IJNS5_IJSC_NSA_ILi8EEEEEENS5_IJSB_SG_EEEEEENS5_IJNS5_IJS17_SH_EEESM_EEEEEEEvNS4_8identityES1D_NS1E_INS1F_ILi3ELi4ELi3EEENS4_18smem_ptr_flag_bitsILi8EEENSJ_INS5_IJS1J_SH_EEENS5_IJSH_SC_EEEEEEEvS1R_EENS_8epilogue10collective18CollectiveEpilogueINS20_23Sm100TmaWarpSpecializedILi4ELi2ELi16ELb1ELb0EEEJNS5_IJSH_SG_SH_EEENS5_IJNSJ_ISH_SC_EENSJ_INSA_ILi16EEESC_EEEEEiNS5_IJSC_llEEEiS2A_NS20_6fusion15FusionCallbacksIS24_NS2B_17LinearCombinationIiiiiLNS_15FloatRoundStyleE2EEES25_S29_JEEENS4_5SM1004TMEM4LOAD26SM100_TMEM_LOAD_32dp32b16xENS4_13SM90_TMA_LOADENS1E_INS1F_ILi2ELi5ELi2EEENS1T_ILi32EEENSJ_INS5_IJNSA_ILi32EEENSA_ILi4EEEEEENS5_IJSC_S2O_EEEEEEENS4_39AutoVectorizingCopyWithAssumedAlignmentILi128EEENS4_14SM90_TMA_STOREES2T_S2V_S2V_EEEvvEEEEvNT_6ParamsE:
        .type           _ZN7cutlass13device_kernelINS_4gemm6kernel13GemmUniversalIN4cute5tupleIJiiiiEEENS1_10collective13CollectiveMmaINS1_41MainloopSm100TmaUmmaWarpSpecializedSparseILi13ELi2ELi2ENS5_IJNS4_1CILi2EEENSA_ILi1EEESC_EEEEENS5_IJNSA_ILi256EEENSA_ILi64EEENSA_ILi128EEEEEEaNS5_IJNS4_6LayoutINS5_IJiNS5_IJSB_iEEEiEEENS5_IJlNS5_IJSC_SB_EEElEEEEENSJ_INS5_IJNS5_IJSH_iEEESP_iEEENS5_IJNS5_IJSH_NSA_ILi16384EEEEEENS5_IJSC_lEEElEEEEEEEEaNS5_IJlSC_lEEENS4_8TiledMMAINS4_8MMA_AtomIJNS4_28SM100_MMA_S8_2x1SM_SS_SPARSEIaaiLi256ELi64ELNS4_4UMMA5MajorE0ELS12_0ELNS11_8SaturateE0EEEEEENSJ_INS5_IJSC_SC_SC_EEENS5_IJNSA_ILi0EEES17_S17_EEEEENS5_IJNS4_10UnderscoreES1A_S1A_EEEEENS4_18SM100_TMA_2SM_LOADENS4_14ComposedLayoutINS4_7SwizzleILi2ELi4ELi3EEENS4_25smem_sparse_ptr_flag_bitsILi2ELi8EEENSJ_INS5_IJNS5_IJSC_NSA_ILi8EEEEEENS5_IJSB_SG_EEEEEENS5_IJNS5_IJS17_SH_EEESM_EEEEEEEvNS4_8identityES1D_NS1E_INS1F_ILi3ELi4ELi3EEENS4_18smem_ptr_flag_bitsILi8EEENSJ_INS5_IJS1J_SH_EEENS5_IJSH_SC_EEEEEEEvS1R_EENS_8epilogue10collective18CollectiveEpilogueINS20_23Sm100TmaWarpSpecializedILi4ELi2ELi16ELb1ELb0EEEJNS5_IJSH_SG_SH_EEENS5_IJNSJ_ISH_SC_EENSJ_INSA_ILi16EEESC_EEEEEiNS5_IJSC_llEEEiS2A_NS20_6fusion15FusionCallbacksIS24_NS2B_17LinearCombinationIiiiiLNS_15FloatRoundStyleE2EEES25_S29_JEEENS4_5SM1004TMEM4LOAD26SM100_TMEM_LOAD_32dp32b16xENS4_13SM90_TMA_LOADENS1E_INS1F_ILi2ELi5ELi2EEENS1T_ILi32EEENSJ_INS5_IJNSA_ILi32EEENSA_ILi4EEEEEENS5_IJSC_S2O_EEEEEEENS4_39AutoVectorizingCopyWithAssumedAlignmentILi128EEENS4_14SM90_TMA_STOREES2T_S2V_S2V_EEEvvEEEEvNT_6ParamsE,@function
        .size           _ZN7cutlass13device_kernelINS_4gemm6kernel13GemmUniversalIN4cute5tupleIJiiiiEEENS1_10collective13CollectiveMmaINS1_41MainloopSm100TmaUmmaWarpSpecializedSparseILi13ELi2ELi2ENS5_IJNS4_1CILi2EEENSA_ILi1EEESC_EEEEENS5_IJNSA_ILi256EEENSA_ILi64EEENSA_ILi128EEEEEEaNS5_IJNS4_6LayoutINS5_IJiNS5_IJSB_iEEEiEEENS5_IJlNS5_IJSC_SB_EEElEEEEENSJ_INS5_IJNS5_IJSH_iEEESP_iEEENS5_IJNS5_IJSH_NSA_ILi16384EEEEEENS5_IJSC_lEEElEEEEEEEEaNS5_IJlSC_lEEENS4_8TiledMMAINS4_8MMA_AtomIJNS4_28SM100_MMA_S8_2x1SM_SS_SPARSEIaaiLi256ELi64ELNS4_4UMMA5MajorE0ELS12_0ELNS11_8SaturateE0EEEEEENSJ_INS5_IJSC_SC_SC_EEENS5_IJNSA_ILi0EEES17_S17_EEEEENS5_IJNS4_10UnderscoreES1A_S1A_EEEEENS4_18SM100_TMA_2SM_LOADENS4_14ComposedLayoutINS4_7SwizzleILi2ELi4ELi3EEENS4_25smem_sparse_ptr_flag_bitsILi2ELi8EEENSJ_INS5_IJNS5_IJSC_NSA_ILi8EEEEEENS5_IJSB_SG_EEEEEENS5_IJNS5_IJS17_SH_EEESM_EEEEEEEvNS4_8identityES1D_NS1E_INS1F_ILi3ELi4ELi3EEENS4_18smem_ptr_flag_bitsILi8EEENSJ_INS5_IJS1J_SH_EEENS5_IJSH_SC_EEEEEEEvS1R_EENS_8epilogue10collective18CollectiveEpilogueINS20_23Sm100TmaWarpSpecializedILi4ELi2ELi16ELb1ELb0EEEJNS5_IJSH_SG_SH_EEENS5_IJNSJ_ISH_SC_EENSJ_INSA_ILi16EEESC_EEEEEiNS5_IJSC_llEEEiS2A_NS20_6fusion15FusionCallbacksIS24_NS2B_17LinearCombinationIiiiiLNS_15FloatRoundStyleE2EEES25_S29_JEEENS4_5SM1004TMEM4LOAD26SM100_TMEM_LOAD_32dp32b16xENS4_13SM90_TMA_LOADENS1E_INS1F_ILi2ELi5ELi2EEENS1T_ILi32EEENSJ_INS5_IJNSA_ILi32EEENSA_ILi4EEEEEENS5_IJSC_S2O_EEEEEEENS4_39AutoVectorizingCopyWithAssumedAlignmentILi128EEENS4_14SM90_TMA_STOREES2T_S2V_S2V_EEEvvEEEEvNT_6ParamsE,(.L_x_208 - _ZN7cutlass13device_kernelINS_4gemm6kernel13GemmUniversalIN4cute5tupleIJiiiiEEENS1_10collective13CollectiveMmaINS1_41MainloopSm100TmaUmmaWarpSpecializedSparseILi13ELi2ELi2ENS5_IJNS4_1CILi2EEENSA_ILi1EEESC_EEEEENS5_IJNSA_ILi256EEENSA_ILi64EEENSA_ILi128EEEEEEaNS5_IJNS4_6LayoutINS5_IJiNS5_IJSB_iEEEiEEENS5_IJlNS5_IJSC_SB_EEElEEEEENSJ_INS5_IJNS5_IJSH_iEEESP_iEEENS5_IJNS5_IJSH_NSA_ILi16384EEEEEENS5_IJSC_lEEElEEEEEEEEaNS5_IJlSC_lEEENS4_8TiledMMAINS4_8MMA_AtomIJNS4_28SM100_MMA_S8_2x1SM_SS_SPARSEIaaiLi256ELi64ELNS4_4UMMA5MajorE0ELS12_0ELNS11_8SaturateE0EEEEEENSJ_INS5_IJSC_SC_SC_EEENS5_IJNSA_ILi0EEES17_S17_EEEEENS5_IJNS4_10UnderscoreES1A_S1A_EEEEENS4_18SM100_TMA_2SM_LOADENS4_14ComposedLayoutINS4_7SwizzleILi2ELi4ELi3EEENS4_25smem_sparse_ptr_flag_bitsILi2ELi8EEENSJ_INS5_IJNS5_IJSC_NSA_ILi8EEEEEENS5_IJSB_SG_EEEEEENS5_IJNS5_IJS17_SH_EEESM_EEEEEEEvNS4_8identityES1D_NS1E_INS1F_ILi3ELi4ELi3EEENS4_18smem_ptr_flag_bitsILi8EEENSJ_INS5_IJS1J_SH_EEENS5_IJSH_SC_EEEEEEEvS1R_EENS_8epilogue10collective18CollectiveEpilogueINS20_23Sm100TmaWarpSpecializedILi4ELi2ELi16ELb1ELb0EEEJNS5_IJSH_SG_SH_EEENS5_IJNSJ_ISH_SC_EENSJ_INSA_ILi16EEESC_EEEEEiNS5_IJSC_llEEEiS2A_NS20_6fusion15FusionCallbacksIS24_NS2B_17LinearCombinationIiiiiLNS_15FloatRoundStyleE2EEES25_S29_JEEENS4_5SM1004TMEM4LOAD26SM100_TMEM_LOAD_32dp32b16xENS4_13SM90_TMA_LOADENS1E_INS1F_ILi2ELi5ELi2EEENS1T_ILi32EEENSJ_INS5_IJNSA_ILi32EEENSA_ILi4EEEEEENS5_IJSC_S2O_EEEEEEENS4_39AutoVectorizingCopyWithAssumedAlignmentILi128EEENS4_14SM90_TMA_STOREES2T_S2V_S2V_EEEvvEEEEvNT_6ParamsE)
        .other          _ZN7cutlass13device_kernelINS_4gemm6kernel13GemmUniversalIN4cute5tupleIJiiiiEEENS1_10collective13CollectiveMmaINS1_41MainloopSm100TmaUmmaWarpSpecializedSparseILi13ELi2ELi2ENS5_IJNS4_1CILi2EEENSA_ILi1EEESC_EEEEENS5_IJNSA_ILi256EEENSA_ILi64EEENSA_ILi128EEEEEEaNS5_IJNS4_6LayoutINS5_IJiNS5_IJSB_iEEEiEEENS5_IJlNS5_IJSC_SB_EEElEEEEENSJ_INS5_IJNS5_IJSH_iEEESP_iEEENS5_IJNS5_IJSH_NSA_ILi16384EEEEEENS5_IJSC_lEEElEEEEEEEEaNS5_IJlSC_lEEENS4_8TiledMMAINS4_8MMA_AtomIJNS4_28SM100_MMA_S8_2x1SM_SS_SPARSEIaaiLi256ELi64ELNS4_4UMMA5MajorE0ELS12_0ELNS11_8SaturateE0EEEEEENSJ_INS5_IJSC_SC_SC_EEENS5_IJNSA_ILi0EEES17_S17_EEEEENS5_IJNS4_10UnderscoreES1A_S1A_EEEEENS4_18SM100_TMA_2SM_LOADENS4_14ComposedLayoutINS4_7SwizzleILi2ELi4ELi3EEENS4_25smem_sparse_ptr_flag_bitsILi2ELi8EEENSJ_INS5_IJNS5_IJSC_NSA_ILi8EEEEEENS5_IJSB_SG_EEEEEENS5_IJNS5_IJS17_SH_EEESM_EEEEEEEvNS4_8identityES1D_NS1E_INS1F_ILi3ELi4ELi3EEENS4_18smem_ptr_flag_bitsILi8EEENSJ_INS5_IJS1J_SH_EEENS5_IJSH_SC_EEEEEEEvS1R_EENS_8epilogue10collective18CollectiveEpilogueINS20_23Sm100TmaWarpSpecializedILi4ELi2ELi16ELb1ELb0EEEJNS5_IJSH_SG_SH_EEENS5_IJNSJ_ISH_SC_EENSJ_INSA_ILi16EEESC_EEEEEiNS5_IJSC_llEEEiS2A_NS20_6fusion15FusionCallbacksIS24_NS2B_17LinearCombinationIiiiiLNS_15FloatRoundStyleE2EEES25_S29_JEEENS4_5SM1004TMEM4LOAD26SM100_TMEM_LOAD_32dp32b16xENS4_13SM90_TMA_LOADENS1E_INS1F_ILi2ELi5ELi2EEENS1T_ILi32EEENSJ_INS5_IJNSA_ILi32EEENSA_ILi4EEEEEENS5_IJSC_S2O_EEEEEEENS4_39AutoVectorizingCopyWithAssumedAlignmentILi128EEENS4_14SM90_TMA_STOREES2T_S2V_S2V_EEEvvEEEEvNT_6ParamsE,@"STO_CUDA_ENTRY STV_DEFAULT"
_ZN7cutlass13device_kernelINS_4gemm6kernel13GemmUniversalIN4cute5tupleIJiiiiEEENS1_10collective13CollectiveMmaINS1_41MainloopSm100TmaUmmaWarpSpecializedSparseILi13ELi2ELi2ENS5_IJNS4_1CILi2EEENSA_ILi1EEESC_EEEEENS5_IJNSA_ILi256EEENSA_ILi64EEENSA_ILi128EEEEEEaNS5_IJNS4_6LayoutINS5_IJiNS5_IJSB_iEEEiEEENS5_IJlNS5_IJSC_SB_EEElEEEEENSJ_INS5_IJNS5_IJSH_iEEESP_iEEENS5_IJNS5_IJSH_NSA_ILi16384EEEEEENS5_IJSC_lEEElEEEEEEEEaNS5_IJlSC_lEEENS4_8TiledMMAINS4_8MMA_AtomIJNS4_28SM100_MMA_S8_2x1SM_SS_SPARSEIaaiLi256ELi64ELNS4_4UMMA5MajorE0ELS12_0ELNS11_8SaturateE0EEEEEENSJ_INS5_IJSC_SC_SC_EEENS5_IJNSA_ILi0EEES17_S17_EEEEENS5_IJNS4_10UnderscoreES1A_S1A_EEEEENS4_18SM100_TMA_2SM_LOADENS4_14ComposedLayoutINS4_7SwizzleILi2ELi4ELi3EEENS4_25smem_sparse_ptr_flag_bitsILi2ELi8EEENSJ_INS5_IJNS5_IJSC_NSA_ILi8EEEEEENS5_IJSB_SG_EEEEEENS5_IJNS5_IJS17_SH_EEESM_EEEEEEEvNS4_8identityES1D_NS1E_INS1F_ILi3ELi4ELi3EEENS4_18smem_ptr_flag_bitsILi8EEENSJ_INS5_IJS1J_SH_EEENS5_IJSH_SC_EEEEEEEvS1R_EENS_8epilogue10collective18CollectiveEpilogueINS20_23Sm100TmaWarpSpecializedILi4ELi2ELi16ELb1ELb0EEEJNS5_IJSH_SG_SH_EEENS5_IJNSJ_ISH_SC_EENSJ_INSA_ILi16EEESC_EEEEEiNS5_IJSC_llEEEiS2A_NS20_6fusion15FusionCallbacksIS24_NS2B_17LinearCombinationIiiiiLNS_15FloatRoundStyleE2EEES25_S29_JEEENS4_5SM1004TMEM4LOAD26SM100_TMEM_LOAD_32dp32b16xENS4_13SM90_TMA_LOADENS1E_INS1F_ILi2ELi5ELi2EEENS1T_ILi32EEENSJ_INS5_IJNSA_ILi32EEENSA_ILi4EEEEEENS5_IJSC_S2O_EEEEEEENS4_39AutoVectorizingCopyWithAssumedAlignmentILi128EEENS4_14SM90_TMA_STOREES2T_S2V_S2V_EEEvvEEEEvNT_6ParamsE:
[----:B------:R-:W1:Y:S01]  /*0000*/  LDC R1, c[0x0][0x37c] ;  /* 0x0000df00ff017b82 */ /* 0x000e620000000800 */
[----:B------:R-:W2:Y:S01]  /*0010*/  S2R R72, SR_TID.X ;  /* 0x0000000000487919 */ /* 0x000ea20000002100 */
[----:B------:R-:W3:Y:S06]  /*0020*/  LDCU.64 UR6, c[0x0][0xa90] ;  /* 0x00015200ff0677ac */ /* 0x000eec0008000a00 */
[----:B------:R-:W4:Y:S01]  /*0030*/  S2UR UR37, SR_CgaCtaId ;  /* 0x00000000002579c3 */ /* 0x000f220000008800 */
[----:B------:R-:W-:Y:S02]  /*0040*/  PRMT R59, RZ, 0x7610, R59 ;  /* 0x00007610ff3b7816 */ /* 0x000fe4000000003b */
[----:B------:R-:W-:Y:S01]  /*0050*/  ELECT P4, URZ, PT ;  /* 0x0000000000ff782f */ /* 0x000fe20003880000 */
[----:B------:R-:W1:Y:S01]  /*0060*/  LDCU.64 UR38, c[0x0][0x358] ;  /* 0x00006b00ff2677ac */ /* 0x000e620008000a00 */
[----:B---3--:R-:W-:-:S04]  /*0070*/  UISETP.NE.U32.AND UP0, UPT, UR6, URZ, UPT ;  /* 0x000000ff0600728c */ /* 0x008fc8000bf05070 */
[----:B------:R-:W-:Y:S02]  /*0080*/  UISETP.NE.AND.EX UP0, UPT, UR7, URZ, UPT, UP0 ;  /* 0x000000ff0700728c */ /* 0x000fe4000bf05300 */
[----:B----4-:R-:W-:Y:S02]  /*0090*/  ULOP3.LUT UR4, UR37, 0x1, URZ, 0xc0, !UPT ;  /* 0x0000000125047892 */ /* 0x010fe4000f8ec0ff */
[----:B------:R-:W-:Y:S01]  /*00a0*/  ULOP3.LUT UR5, UR37, 0x1, URZ, 0x3c, !UPT ;  /* 0x0000000125057892 */ /* 0x000fe2000f8e3cff */
[----:B--2---:R-:W-:-:S05]  /*00b0*/  SHF.R.U32.HI R63, RZ, 0x5, R72 ;  /* 0x00000005ff3f7819 */ /* 0x004fca0000011648 */
[----:B------:R-:W2:Y:S02]  /*00c0*/  SHFL.IDX PT, R0, R63, RZ, 0x1f ;  /* 0x00001fff3f007589 */ /* 0x000ea400000e0000 */
[----:B--2---:R-:W-:Y:S01]  /*00d0*/  R2UR UR10, R0 ;  /* 0x00000000000a72ca */ /* 0x004fe200000e0000 */
[----:B-1----:R-:W-:-:S14]  /*00e0*/  BRA.U UP0, `(.L_x_0) ;  /* 0x00000001002c7547 */ /* 0x002fdc000b800000 */
[----:B------:R-:W1:Y:S02]  /*00f0*/  LDCU.64 UR8, c[0x0][0xa88] ;  /* 0x00015100ff0877ac */ /* 0x000e640008000a00 */
[----:B-1----:R-:W-:-:S04]  /*0100*/  UISETP.NE.U32.AND UP0, UPT, UR8, URZ, UPT ;  /* 0x000000ff0800728c */ /* 0x002fc8000bf05070 */
[----:B------:R-:W-:-:S09]  /*0110*/  UISETP.NE.AND.EX UP0, UPT, UR9, URZ, UPT, UP0 ;  /* 0x000000ff0900728c */ /* 0x000fd2000bf05300 */
[----:B------:R-:W-:Y:S05]  /*0120*/  BRA.U !UP0, `(.L_x_1) ;  /* 0x0000000108107547 */ /* 0x000fea000b800000 */
[----:B------:R-:W1:Y:S02]  /*0130*/  LDC.64 R34, c[0x0][0xa88] ;  /* 0x0002a200ff227b82 */ /* 0x000e640000000a00 */
[----:B-1----:R1:W5:Y:S01]  /*0140*/  LDG.E R34, desc[UR38][R34.64] ;  /* 0x0000002622227981 */ /* 0x002362000c1e1900 */
[----:B------:R-:W-:Y:S01]  /*0150*/  HFMA2 R59, -RZ, RZ, 0, 5.9604644775390625e-08 ;  /* 0x00000001ff3b7431 */ /* 0x000fe200000001ff */
[----:B------:R-:W-:Y:S05]  /*0160*/  BRA `(.L_x_0) ;  /* 0x00000000000c7947 */ /* 0x000fea0003800000 */
.L_x_1:
[----:B------:R-:W1:Y:S01]  /*0170*/  LDCU UR8, c[0x0][0xa80] ;  /* 0x00015000ff0877ac */ /* 0x000e620008000800 */
[----:B------:R-:W-:Y:S01]  /*0180*/  HFMA2 R59, -RZ, RZ, 0, 5.9604644775390625e-08 ;  /* 0x00000001ff3b7431 */ /* 0x000fe200000001ff */
[----:B-1----:R-:W-:-:S07]  /*0190*/  MOV R34, UR8 ;  /* 0x0000000800227c02 */ /* 0x002fce0008000f00 */
.L_x_0:
[----:B------:R-:W2:Y:S02]  /*01a0*/  LDCU.64 UR8, c[0x0][0xab0] ;  /* 0x00015600ff0877ac */ /* 0x000ea40008000a00 */
[----:B--2---:R-:W-:-:S04]  /*01b0*/  UISETP.NE.U32.AND UP0, UPT, UR8, URZ, UPT ;  /* 0x000000ff0800728c */ /* 0x004fc8000bf05070 */
[----:B------:R-:W-:-:S09]  /*01c0*/  UISETP.NE.AND.EX UP0, UPT, UR9, URZ, UPT, UP0 ;  /* 0x000000ff0900728c */ /* 0x000fd2000bf05300 */
[----:B------:R-:W-:Y:S05]  /*01d0*/  BRA.U UP0, `(.L_x_2) ;  /* 0x0000000100247547 */ /* 0x000fea000b800000 */
[----:B------:R-:W2:Y:S02]  /*01e0*/  LDCU.64 UR8, c[0x0][0xaa8] ;  /* 0x00015500ff0877ac */ /* 0x000ea40008000a00 */
[----:B--2---:R-:W-:-:S04]  /*01f0*/  UISETP.NE.U32.AND UP0, UPT, UR8, URZ, UPT ;  /* 0x000000ff0800728c */ /* 0x004fc8000bf05070 */
[----:B------:R-:W-:-:S09]  /*0200*/  UISETP.NE.AND.EX UP0, UPT, UR9, URZ, UPT, UP0 ;  /* 0x000000ff0900728c */ /* 0x000fd2000bf05300 */
[----:B------:R-:W-:Y:S05]  /*0210*/  BRA.U !UP0, `(.L_x_3) ;  /* 0x00000001080c7547 */ /* 0x000fea000b800000 */
[----:B------:R-:W2:Y:S02]  /*0220*/  LDC.64 R32, c[0x0][0xaa8] ;  /* 0x0002aa00ff207b82 */ /* 0x000ea40000000a00 */
[----:B--2---:R2:W5:Y:S01]  /*0230*/  LDG.E R32, desc[UR38][R32.64] ;  /* 0x0000002620207981 */ /* 0x004562000c1e1900 */
[----:B------:R-:W-:Y:S05]  /*0240*/  BRA `(.L_x_2) ;  /* 0x0000000000087947 */ /* 0x000fea0003800000 */
.L_x_3:
[----:B------:R-:W2:Y:S02]  /*0250*/  LDCU UR8, c[0x0][0xaa0] ;  /* 0x00015400ff0877ac */ /* 0x000ea40008000800 */
[----:B--2---:R-:W-:Y:S02]  /*0260*/  MOV R32, UR8 ;  /* 0x0000000800207c02 */ /* 0x004fe40008000f00 */
.L_x_2:
[----:B------:R-:W-:Y:S01]  /*0270*/  IMAD.U32 R0, RZ, RZ, UR10 ;  /* 0x0000000aff007e24 */ /* 0x000fe2000f8e00ff */
[----:B------:R-:W-:Y:S04]  /*0280*/  BSSY.RECONVERGENT B0, `(.L_x_4) ;  /* 0x000000f000007945 */ /* 0x000fe80003800200 */
[C---:B------:R-:W-:Y:S02]  /*0290*/  ISETP.NE.OR P1, PT, R0.reuse, 0x1, !P4 ;  /* 0x000000010000780c */ /* 0x040fe40006725670 */
[----:B------:R-:W-:-:S11]  /*02a0*/  ISETP.NE.OR P0, PT, R0, 0x3, !P4 ;  /* 0x000000030000780c */ /* 0x000fd60006705670 */
[----:B------:R-:W-:Y:S05]  /*02b0*/  @P1 BRA `(.L_x_5) ;  /* 0x00000000002c1947 */ /* 0x000fea0003800000 */
[----:B------:R-:W3:Y:S02]  /*02c0*/  LDCU.64 UR8, c[0x0][0x348] ;  /* 0x00006900ff0877ac */ /* 0x000ee40008000a00 */
[----:B---3--:R-:W-:Y:S02]  /*02d0*/  UIADD3 UR14, UP2, UPT, UR8, 0x80, URZ ;  /* 0x00000080080e7890 */ /* 0x008fe4000ff5e0ff */
[----:B------:R-:W-:Y:S02]  /*02e0*/  UIADD3 UR12, UP1, UPT, UR8, 0x280, URZ ;  /* 0x00000280080c7890 */ /* 0x000fe4000ff3e0ff */
[----:B------:R-:W-:Y:S02]  /*02f0*/  UIADD3 UR8, UP0, UPT, UR8, 0x180, URZ ;  /* 0x0000018008087890 */ /* 0x000fe4000ff1e0ff */
[----:B------:R-:W-:Y:S02]  /*0300*/  UIADD3.X UR15, UPT, UPT, URZ, UR9, URZ, UP2, !UPT ;  /* 0x00000009ff0f7290 */ /* 0x000fe400097fe4ff */
[----:B------:R-:W-:-:S02]  /*0310*/  UIADD3.X UR13, UPT, UPT, URZ, UR9, URZ, UP1, !UPT ;  /* 0x00000009ff0d7290 */ /* 0x000fc40008ffe4ff */
[----:B------:R-:W-:-:S05]  /*0320*/  UIADD3.X UR9, UPT, UPT, URZ, UR9, URZ, UP0, !UPT ;  /* 0x00000009ff097290 */ /* 0x000fca00087fe4ff */
[----:B------:R3:W-:Y:S02]  /*0330*/  UTMACCTL.PF [UR14] ;  /* 0x000000000e0079b9 */ /* 0x0007e40008040000 */
[----:B------:R3:W-:Y:S02]  /*0340*/  UTMACCTL.PF [UR12] ;  /* 0x000000000c0079b9 */ /* 0x0007e40008040000 */
[----:B------:R3:W-:Y:S02]  /*0350*/  UTMACCTL.PF [UR8] ;  /* 0x00000000080079b9 */ /* 0x0007e40008040000 */
[----:B---3--:R-:W-:Y:S01]  /*0360*/  NOP ;  /* 0x0000000000007918 */ /* 0x008fe20000000000 */
.L_x_5:
[----:B------:R-:W-:Y:S05]  /*0370*/  BSYNC.RECONVERGENT B0 ;  /* 0x0000000000007941 */ /* 0x000fea0003800200 */
.L_x_4:
[----:B------:R-:W-:Y:S04]  /*0380*/  BSSY.RECONVERGENT B0, `(.L_x_6) ;  /* 0x000000a000007945 */ /* 0x000fe80003800200 */
[----:B------:R-:W-:Y:S05]  /*0390*/  @P0 BRA `(.L_x_7) ;  /* 0x0000000000200947 */ /* 0x000fea0003800000 */
[----:B------:R-:W3:Y:S02]  /*03a0*/  LDCU.64 UR8, c[0x0][0x348] ;  /* 0x00006900ff0877ac */ /* 0x000ee40008000a00 */
[----:B---3--:R-:W-:Y:S02]  /*03b0*/  UIADD3 UR12, UP1, UPT, UR8, 0x780, URZ ;  /* 0x00000780080c7890 */ /* 0x008fe4000ff3e0ff */
[----:B------:R-:W-:Y:S02]  /*03c0*/  UIADD3 UR8, UP0, UPT, UR8, 0x880, URZ ;  /* 0x0000088008087890 */ /* 0x000fe4000ff1e0ff */
[----:B------:R-:W-:Y:S02]  /*03d0*/  UIADD3.X UR13, UPT, UPT, URZ, UR9, URZ, UP1, !UPT ;  /* 0x00000009ff0d7290 */ /* 0x000fe40008ffe4ff */
[----:B------:R-:W-:-:S07]  /*03e0*/  UIADD3.X UR9, UPT, UPT, URZ, UR9, URZ, UP0, !UPT ;  /* 0x00000009ff097290 */ /* 0x000fce00087fe4ff */
[----:B------:R3:W-:Y:S02]  /*03f0*/  UTMACCTL.PF [UR12] ;  /* 0x000000000c0079b9 */ /* 0x0007e40008040000 */
[----:B------:R3:W-:Y:S02]  /*0400*/  UTMACCTL.PF [UR8] ;  /* 0x00000000080079b9 */ /* 0x0007e40008040000 */
[----:B---3--:R-:W-:Y:S01]  /*0410*/  NOP ;  /* 0x0000000000007918 */ /* 0x008fe20000000000 */
.L_x_7:
[----:B------:R-:W-:Y:S05]  /*0420*/  BSYNC.RECONVERGENT B0 ;  /* 0x0000000000007941 */ /* 0x000fea0003800200 */
.L_x_6:
[----:B------:R-:W3:Y:S01]  /*0430*/  LDCU.64 UR8, c[0x0][0xa88] ;  /* 0x00015100ff0877ac */ /* 0x000ee20008000a00 */
[----:B------:R-:W-:Y:S02]  /*0440*/  UISETP.EQ.U32.AND UP1, UPT, UR6, URZ, UPT ;  /* 0x000000ff0600728c */ /* 0x000fe4000bf22070 */
[----:B------:R-:W-:Y:S02]  /*0450*/  UPLOP3.LUT UP5, UPT, UPT, UPT, UPT, 0x80, 0x8 ;  /* 0x000000000008789c */ /* 0x000fe40003faf070 */
[----:B---3--:R-:W-:-:S04]  /*0460*/  UISETP.NE.U32.AND UP0, UPT, UR8, URZ, UPT ;  /* 0x000000ff0800728c */ /* 0x008fc8000bf05070 */
[----:B------:R-:W-:-:S04]  /*0470*/  UISETP.NE.AND.EX UP0, UPT, UR9, URZ, UPT, UP0 ;  /* 0x000000ff0900728c */ /* 0x000fc8000bf05300 */
[----:B------:R-:W-:-:S04]  /*0480*/  UISETP.EQ.OR.EX UP2, UPT, UR7, URZ, !UP0, UP1 ;  /* 0x000000ff0700728c */ /* 0x000fc8000c742710 */
[----:B------:R-:W-:-:S05]  /*0490*/  UP2UR UR50, UPR, URZ, 0x4 ;  /* 0x00000004ff327883 */ /* 0x000fca0008000000 */
[----:B------:R-:W-:Y:S07]  /*04a0*/  BRA.U !UP2, `(.L_x_8) ;  /* 0x000000010a207547 */ /* 0x000fee000b800000 */
[----:B-----5:R-:W-:Y:S01]  /*04b0*/  R2UR UR8, R34 ;  /* 0x00000000220872ca */ /* 0x020fe200000e0000 */
[----:B------:R-:W-:Y:S02]  /*04c0*/  UISETP.NE.U32.AND UP2, UPT, UR6, URZ, UPT ;  /* 0x000000ff0600728c */ /* 0x000fe4000bf45070 */
[----:B------:R-:W-:Y:S02]  /*04d0*/  USEL UR6, URZ, 0xffffffff, UP0 ;  /* 0xffffffffff067887 */ /* 0x000fe40008000000 */
[----:B------:R-:W-:-:S08]  /*04e0*/  UISETP.NE.AND.EX UP2, UPT, UR7, URZ, UPT, UP2 ;  /* 0x000000ff0700728c */ /* 0x000fd0000bf45320 */
[----:B------:R-:W-:-:S04]  /*04f0*/  UISETP.NE.AND UP1, UPT, UR8, URZ, UPT ;  /* 0x000000ff0800728c */ /* 0x000fc8000bf25270 */
[----:B------:R-:W-:-:S04]  /*0500*/  @!UP2 USEL UR6, URZ, 0xffffffff, UP1 ;  /* 0xffffffffff06a887 */ /* 0x000fc80008800000 */
[----:B------:R-:W-:-:S04]  /*0510*/  ULOP3.LUT UR6, UR6, 0x1, URZ, 0xc0, !UPT ;  /* 0x0000000106067892 */ /* 0x000fc8000f8ec0ff */
[----:B------:R-:W-:Y:S02]  /*0520*/  UISETP.NE.U32.AND UP5, UPT, UR6, 0x1, UPT ;  /* 0x000000010600788c */ /* 0x000fe4000bfa5070 */
.L_x_8:
[----:B------:R-:W3:Y:S02]  /*0530*/  SHFL.IDX PT, R0, R63, RZ, 0x1f ;  /* 0x00001fff3f007589 */ /* 0x000ee400000e0000 */
[----:B---3--:R-:W-:-:S13]  /*0540*/  ISETP.NE.AND P0, PT, R0, RZ, PT ;  /* 0x000000ff0000720c */ /* 0x008fda0003f05270 */
[----:B------:R-:W-:Y:S05]  /*0550*/  @P0 BRA `(.L_x_9) ;  /* 0x0000000000980947 */ /* 0x000fea0003800000 */
[----:B------:R-:W-:Y:S01]  /*0560*/  ELECT P0, URZ, PT ;  /* 0x0000000000ff782f */ /* 0x000fe20003800000 */
[----:B------:R-:W-:-:S12]  /*0570*/  BSSY.RECONVERGENT B0, `(.L_x_9) ;  /* 0x0000024000007945 */ /* 0x000fd80003800200 */
[----:B------:R-:W-:Y:S05]  /*0580*/  @!P0 BRA `(.L_x_10) ;  /* 0x0000000000888947 */ /* 0x000fea0003800000 */
[----:B------:R-:W-:Y:S01]  /*0590*/  UMOV UR7, 0x400 ;  /* 0x0000040000077882 */ /* 0x000fe20000000000 */
[----:B------:R-:W-:Y:S01]  /*05a0*/  UMOV UR6, 0x1 ;  /* 0x0000000100067882 */ /* 0x000fe20000000000 */
[----:B------:R-:W-:Y:S02]  /*05b0*/  ULEA UR7, UR37, UR7, 0x18 ;  /* 0x0000000725077291 */ /* 0x000fe4000f8ec0ff */
[----:B------:R-:W-:-:S04]  /*05c0*/  UIADD3 UR8, UPT, UPT, -UR6, 0x100000, URZ ;  /* 0x0010000006087890 */ /* 0x000fc8000fffe1ff */
[----:B------:R-:W-:Y:S02]  /*05d0*/  USHF.L.U32 UR9, UR8, 0xb, URZ ;  /* 0x0000000b08097899 */ /* 0x000fe400080006ff */
[----:B------:R-:W-:Y:S01]  /*05e0*/  USHF.L.U32 UR8, UR8, 0x1, URZ ;  /* 0x0000000108087899 */ /* 0x000fe200080006ff */
[----:B------:R-:W3:Y:S11]  /*05f0*/  FENCE.VIEW.ASYNC.S ;  /* 0x00000000000073c6 */ /* 0x000ef60000000000 */
[----:B---3--:R3:W4:Y:S01]  /*0600*/  SYNCS.EXCH.64 URZ, [UR7], UR8 ;  /* 0x0000000807ff75b2 */ /* 0x0087220008000100 */
[----:B------:R3:W1:Y:S01]  /*0610*/  SYNCS.EXCH.64 URZ, [UR7+0x68], UR8 ;  /* 0x0000680807ff75b2 */ /* 0x0006620008000100 */
        /* <DEDUP_REMOVED lines=23> */
[----:B------:R3:W1:Y:S02]  /*0790*/  SYNCS.EXCH.64 URZ, [UR7+0xc8], UR8 ;  /* 0x0000c80807ff75b2 */ /* 0x0006640008000100 */
[----:B---34-:R-:W-:Y:S01]  /*07a0*/  NOP ;  /* 0x0000000000007918 */ /* 0x018fe20000000000 */
.L_x_10:
[----:B------:R-:W-:Y:S05]  /*07b0*/  BSYNC.RECONVERGENT B0 ;  /* 0x0000000000007941 */ /* 0x000fea0003800200 */
.L_x_9:
[----:B------:R-:W3:Y:S01]  /*07c0*/  SHFL.IDX PT, R0, R63, RZ, 0x1f ;  /* 0x00001fff3f007589 */ /* 0x000ee200000e0000 */
[----:B------:R-:W-:Y:S01]  /*07d0*/  NOP ;  /* 0x0000000000007918 */ /* 0x000fe20000000000 */
[----:B---3--:R-:W-:-:S13]  /*07e0*/  ISETP.NE.AND P0, PT, R0, 0x1, PT ;  /* 0x000000010000780c */ /* 0x008fda0003f05270 */
[----:B------:R-:W-:Y:S05]  /*07f0*/  @P0 BRA `(.L_x_11) ;  /* 0x0000000000540947 */ /* 0x000fea0003800000 */
[----:B------:R-:W-:Y:S01]  /*0800*/  UMOV UR8, 0x400 ;  /* 0x0000040000087882 */ /* 0x000fe20000000000 */
[----:B------:R-:W-:Y:S01]  /*0810*/  UMOV UR7, 0x20 ;  /* 0x0000002000077882 */ /* 0x000fe20000000000 */
[----:B------:R-:W-:Y:S01]  /*0820*/  UMOV UR6, 0x80 ;  /* 0x0000008000067882 */ /* 0x000fe20000000000 */
[----:B------:R-:W-:Y:S02]  /*0830*/  ULEA UR8, UR37, UR8, 0x18 ;  /* 0x0000000825087291 */ /* 0x000fe4000f8ec0ff */
[----:B------:R-:W-:-:S04]  /*0840*/  UIADD3 UR12, UPT, UPT, -UR7, 0x100000, URZ ;  /* 0x00100000070c7890 */ /* 0x000fc8000fffe1ff */
[----:B------:R-:W-:Y:S02]  /*0850*/  USHF.L.U32 UR13, UR12, 0xb, URZ ;  /* 0x0000000b0c0d7899 */ /* 0x000fe400080006ff */
[----:B------:R-:W-:Y:S02]  /*0860*/  USHF.L.U32 UR12, UR12, 0x1, URZ ;  /* 0x000000010c0c7899 */ /* 0x000fe400080006ff */
[----:B------:R-:W-:-:S04]  /*0870*/  UIADD3 UR6, UPT, UPT, -UR6, 0x100000, URZ ;  /* 0x0010000006067890 */ /* 0x000fc8000fffe1ff */
[----:B------:R-:W-:Y:S02]  /*0880*/  USHF.L.U32 UR7, UR6, 0xb, URZ ;  /* 0x0000000b06077899 */ /* 0x000fe400080006ff */
[----:B------:R-:W-:Y:S01]  /*0890*/  USHF.L.U32 UR6, UR6, 0x1, URZ ;  /* 0x0000000106067899 */ /* 0x000fe200080006ff */
[----:B------:R-:W-:Y:S01]  /*08a0*/  ELECT P0, URZ, PT ;  /* 0x0000000000ff782f */ /* 0x000fe20003800000 */
[----:B------:R-:W3:Y:S02]  /*08b0*/  FENCE.VIEW.ASYNC.S ;  /* 0x00000000000073c6 */ /* 0x000ee40000000000 */
[----:B---3--:R3:W4:Y:S08]  /*08c0*/  SYNCS.EXCH.64 URZ, [UR8+0xd0], UR12 ;  /* 0x0000d00c08ff75b2 */ /* 0x0087300008000100 */
[----:B------:R3:W1:Y:S01]  /*08d0*/  SYNCS.EXCH.64 URZ, [UR8+0xf0], UR6 ;  /* 0x0000f00608ff75b2 */ /* 0x0006620008000100 */
[----:B------:R3:W1:Y:S01]  /*08e0*/  SYNCS.EXCH.64 URZ, [UR8+0xd8], UR12 ;  /* 0x0000d80c08ff75b2 */ /* 0x0006620008000100 */
[----:B------:R3:W1:Y:S01]  /*08f0*/  SYNCS.EXCH.64 URZ, [UR8+0xf8], UR6 ;  /* 0x0000f80608ff75b2 */ /* 0x0006620008000100 */
[----:B------:R3:W1:Y:S01]  /*0900*/  SYNCS.EXCH.64 URZ, [UR8+0xe0], UR12 ;  /* 0x0000e00c08ff75b2 */ /* 0x0006620008000100 */
[----:B------:R3:W1:Y:S01]  /*0910*/  SYNCS.EXCH.64 URZ, [UR8+0x100], UR6 ;  /* 0x0001000608ff75b2 */ /* 0x0006620008000100 */
[----:B------:R3:W1:Y:S01]  /*0920*/  SYNCS.EXCH.64 URZ, [UR8+0xe8], UR12 ;  /* 0x0000e80c08ff75b2 */ /* 0x0006620008000100 */
[----:B------:R3:W1:Y:S01]  /*0930*/  SYNCS.EXCH.64 URZ, [UR8+0x108], UR6 ;  /* 0x0001080608ff75b2 */ /* 0x0006620008000100 */
[----:B------:R-:W-:Y:S01]  /*0940*/  NOP ;  /* 0x0000000000007918 */ /* 0x000fe20000000000 */
.L_x_11:
[----:B------:R-:W2:Y:S01]  /*0950*/  SHFL.IDX PT, R0, R63, RZ, 0x1f ;  /* 0x00001fff3f007589 */ /* 0x000ea200000e0000 */
[----:B------:R-:W-:Y:S01]  /*0960*/  NOP ;  /* 0x0000000000007918 */ /* 0x000fe20000000000 */
[----:B--2---:R-:W-:-:S13]  /*0970*/  ISETP.NE.AND P0, PT, R0, 0x3, PT ;  /* 0x000000030000780c */ /* 0x004fda0003f05270 */
[----:B------:R-:W-:Y:S05]  /*0980*/  @P0 BRA `(.L_x_12) ;  /* 0x00000000002c0947 */ /* 0x000fea0003800000 */
[----:B---3--:R-:W-:Y:S01]  /*0990*/  UMOV UR7, 0x400 ;  /* 0x0000040000077882 */ /* 0x008fe20000000000 */
[----:B------:R-:W-:Y:S01]  /*09a0*/  UMOV UR6, 0x20 ;  /* 0x0000002000067882 */ /* 0x000fe20000000000 */
[----:B------:R-:W-:Y:S02]  /*09b0*/  ULEA UR7, UR37, UR7, 0x18 ;  /* 0x0000000725077291 */ /* 0x000fe4000f8ec0ff */
[----:B------:R-:W-:-:S04]  /*09c0*/  UIADD3 UR8, UPT, UPT, -UR6, 0x100000, URZ ;  /* 0x0010000006087890 */ /* 0x000fc8000fffe1ff */
[----:B------:R-:W-:Y:S02]  /*09d0*/  USHF.L.U32 UR9, UR8, 0xb, URZ ;  /* 0x0000000b08097899 */ /* 0x000fe400080006ff */
[----:B------:R-:W-:Y:S01]  /*09e0*/  USHF.L.U32 UR8, UR8, 0x1, URZ ;  /* 0x0000000108087899 */ /* 0x000fe200080006ff */
[----:B------:R-:W-:Y:S01]  /*09f0*/  ELECT P0, URZ, PT ;  /* 0x0000000000ff782f */ /* 0x000fe20003800000 */
[----:B------:R-:W2:Y:S10]  /*0a00*/  FENCE.VIEW.ASYNC.S ;  /* 0x00000000000073c6 */ /* 0x000eb40000000000 */
[----:B--2---:R2:W3:Y:S01]  /*0a10*/  SYNCS.EXCH.64 URZ, [UR7+0x110], UR8 ;  /* 0x0001100807ff75b2 */ /* 0x0044e20008000100 */
[----:B------:R2:W1:Y:S01]  /*0a20*/  SYNCS.EXCH.64 URZ, [UR7+0x118], UR8 ;  /* 0x0001180807ff75b2 */ /* 0x0004620008000100 */
[----:B------:R-:W-:Y:S01]  /*0a30*/  NOP ;  /* 0x0000000000007918 */ /* 0x000fe20000000000 */
.L_x_12:
[----:B------:R-:W4:Y:S01]  /*0a40*/  SHFL.IDX PT, R0, R63, RZ, 0x1f ;  /* 0x00001fff3f007589 */ /* 0x000f2200000e0000 */
[----:B------:R-:W-:Y:S01]  /*0a50*/  NOP ;  /* 0x0000000000007918 */ /* 0x000fe20000000000 */
[----:B----4-:R-:W-:-:S13]  /*0a60*/  ISETP.NE.AND P0, PT, R0, 0x4, PT ;  /* 0x000000040000780c */ /* 0x010fda0003f05270 */
[----:B------:R-:W-:Y:S05]  /*0a70*/  @P0 BRA `(.L_x_13) ;  /* 0x0000000000480947 */ /* 0x000fea0003800000 */
[----:B--23--:R-:W-:Y:S01]  /*0a80*/  UMOV UR8, 0x1e0 ;  /* 0x000001e000087882 */ /* 0x00cfe20000000000 */
[----:B------:R-:W-:Y:S01]  /*0a90*/  UMOV UR7, 0x400 ;  /* 0x0000040000077882 */ /* 0x000fe20000000000 */
[----:B------:R-:W-:Y:S01]  /*0aa0*/  USEL UR8, UR8, 0x1a0, UP5 ;  /* 0x000001a008087887 */ /* 0x000fe2000a800000 */
        /* <DEDUP_REMOVED lines=9> */
[----:B------:R-:W2:Y:S02]  /*0b40*/  FENCE.VIEW.ASYNC.S ;  /* 0x00000000000073c6 */ /* 0x000ea40000000000 */
[----:B--2---:R4:W2:Y:S08]  /*0b50*/  SYNCS.EXCH.64 URZ, [UR7+0x120], UR12 ;  /* 0x0001200c07ff75b2 */ /* 0x0048b00008000100 */
[----:B------:R4:W3:Y:S01]  /*0b60*/  SYNCS.EXCH.64 URZ, [UR7+0x130], UR8 ;  /* 0x0001300807ff75b2 */ /* 0x0008e20008000100 */
[----:B------:R4:W1:Y:S01]  /*0b70*/  SYNCS.EXCH.64 URZ, [UR7+0x128], UR12 ;  /* 0x0001280c07ff75b2 */ /* 0x0008620008000100 */
[----:B------:R4:W1:Y:S02]  /*0b80*/  SYNCS.EXCH.64 URZ, [UR7+0x138], UR8 ;  /* 0x0001380807ff75b2 */ /* 0x0008640008000100 */
[----:B----4-:R-:W-:Y:S01]  /*0b90*/  NOP ;  /* 0x0000000000007918 */ /* 0x010fe20000000000 */
.L_x_13:
[----:B------:R-:W4:Y:S01]  /*0ba0*/  SHFL.IDX PT, R0, R63, RZ, 0x1f ;  /* 0x00001fff3f007589 */ /* 0x000f2200000e0000 */
[----:B------:R-:W-:Y:S01]  /*0bb0*/  NOP ;  /* 0x0000000000007918 */ /* 0x000fe20000000000 */
[----:B----4-:R-:W-:-:S13]  /*0bc0*/  ISETP.NE.AND P0, PT, R0, 0x5, PT ;  /* 0x000000050000780c */ /* 0x010fda0003f05270 */
[----:B------:R-:W-:Y:S05]  /*0bd0*/  @P0 BRA `(.L_x_14) ;  /* 0x0000000000440947 */ /* 0x000fea0003800000 */
[----:B--23--:R-:W-:Y:S01]  /*0be0*/  UMOV UR8, 0x400 ;  /* 0x0000040000087882 */ /* 0x00cfe20000000000 */
        /* <DEDUP_REMOVED lines=16> */
.L_x_14:
[----:B------:R-:W4:Y:S01]  /*0cf0*/  SHFL.IDX PT, R0, R63, RZ, 0x1f ;  /* 0x00001fff3f007589 */ /* 0x000f2200000e0000 */
[----:B------:R-:W-:Y:S01]  /*0d00*/  ISETP.NE.OR P1, PT, RZ, UR10, !P4 ;  /* 0x0000000aff007c0c */ /* 0x000fe2000e725670 */
[----:B------:R-:W-:Y:S01]  /*0d10*/  NOP ;  /* 0x0000000000007918 */ /* 0x000fe20000000000 */
[----:B----4-:R-:W-:-:S13]  /*0d20*/  ISETP.NE.AND P0, PT, R0, 0x3, PT ;  /* 0x000000030000780c */ /* 0x010fda0003f05270 */
[----:B------:R-:W-:Y:S05]  /*0d30*/  @P0 BRA `(.L_x_15) ;  /* 0x0000000000340947 */ /* 0x000fea0003800000 */
[----:B--23--:R-:W-:Y:S01]  /*0d40*/  UMOV UR7, 0x400 ;  /* 0x0000040000077882 */ /* 0x00cfe20000000000 */
[----:B------:R-:W-:Y:S01]  /*0d50*/  UMOV UR6, 0x20 ;  /* 0x0000002000067882 */ /* 0x000fe20000000000 */
[----:B------:R-:W-:Y:S02]  /*0d60*/  ULEA UR7, UR37, UR7, 0x18 ;  /* 0x0000000725077291 */ /* 0x000fe4000f8ec0ff */
[----:B------:R-:W-:-:S04]  /*0d70*/  UIADD3 UR8, UPT, UPT, -UR6, 0x100000, URZ ;  /* 0x0010000006087890 */ /* 0x000fc8000fffe1ff */
[----:B------:R-:W-:Y:S02]  /*0d80*/  USHF.L.U32 UR9, UR8, 0xb, URZ ;  /* 0x0000000b08097899 */ /* 0x000fe400080006ff */
[----:B------:R-:W-:Y:S01]  /*0d90*/  USHF.L.U32 UR8, UR8, 0x1, URZ ;  /* 0x0000000108087899 */ /* 0x000fe200080006ff */
[----:B------:R-:W-:Y:S01]  /*0da0*/  ELECT P0, URZ, PT ;  /* 0x0000000000ff782f */ /* 0x000fe20003800000 */
[----:B------:R-:W2:Y:S10]  /*0db0*/  FENCE.VIEW.ASYNC.S ;  /* 0x00000000000073c6 */ /* 0x000eb40000000000 */
[----:B--2---:R4:W2:Y:S01]  /*0dc0*/  SYNCS.EXCH.64 URZ, [UR7+0x160], UR8 ;  /* 0x0001600807ff75b2 */ /* 0x0048a20008000100 */
[----:B------:R4:W3:Y:S01]  /*0dd0*/  SYNCS.EXCH.64 URZ, [UR7+0x170], UR8 ;  /* 0x0001700807ff75b2 */ /* 0x0008e20008000100 */
[----:B------:R4:W1:Y:S01]  /*0de0*/  SYNCS.EXCH.64 URZ, [UR7+0x168], UR8 ;  /* 0x0001680807ff75b2 */ /* 0x0008620008000100 */
[----:B------:R4:W1:Y:S02]  /*0df0*/  SYNCS.EXCH.64 URZ, [UR7+0x178], UR8 ;  /* 0x0001780807ff75b2 */ /* 0x0008640008000100 */
[----:B----4-:R-:W-:Y:S01]  /*0e00*/  NOP ;  /* 0x0000000000007918 */ /* 0x010fe20000000000 */
.L_x_15:
[----:B------:R-:W-:Y:S01]  /*0e10*/  VOTEU.ALL UP1, P1 ;  /* 0x0000000000ff7886 */ /* 0x000fe20000820000 */
[----:B--23--:R-:W2:Y:S01]  /*0e20*/  LDCU UR7, c[0x0][0x36c] ;  /* 0x00006d80ff0777ac */ /* 0x00cea20008000800 */
[----:B------:R-:W-:Y:S01]  /*0e30*/  NOP ;  /* 0x0000000000007918 */ /* 0x000fe20000000000 */
[----:B------:R-:W-:Y:S01]  /*0e40*/  LOP3.LUT R3, R72, 0x1f, RZ, 0xc0, !PT ;  /* 0x0000001f48037812 */ /* 0x000fe200078ec0ff */
[----:B------:R-:W-:Y:S01]  /*0e50*/  UMOV UR8, 0x20 ;  /* 0x0000002000087882 */ /* 0x000fe20000000000 */
[----:B------:R-:W-:Y:S01]  /*0e60*/  @!UP1 UMOV UR6, 0x400 ;  /* 0x0000040000069882 */ /* 0x000fe20000000000 */
[----:B------:R-:W-:-:S04]  /*0e70*/  @!UP1 UIADD3 UR8, UPT, UPT, -UR8, 0x100000, URZ ;  /* 0x0010000008089890 */ /* 0x000fc8000fffe1ff */
[----:B------:R-:W-:Y:S02]  /*0e80*/  @!UP1 USHF.L.U32 UR9, UR8, 0xb, URZ ;  /* 0x0000000b08099899 */ /* 0x000fe400080006ff */
[----:B------:R-:W-:Y:S02]  /*0e90*/  @!UP1 USHF.L.U32 UR8, UR8, 0x1, URZ ;  /* 0x0000000108089899 */ /* 0x000fe400080006ff */
[----:B------:R-:W-:Y:S01]  /*0ea0*/  @!UP1 ULEA UR6, UR37, UR6, 0x18 ;  /* 0x0000000625069291 */ /* 0x000fe2000f8ec0ff */
[----:B------:R-:W-:Y:S01]  /*0eb0*/  VOTEU.ALL UP1, P1 ;  /* 0x0000000000ff7886 */ /* 0x000fe20000820000 */
[----:B------:R-:W-:Y:S01]  /*0ec0*/  UISETP.NE.AND UP4, UPT, UR10, URZ, UPT ;  /* 0x000000ff0a00728c */ /* 0x000fe2000bf85270 */
[----:B------:R-:W3:Y:S09]  /*0ed0*/  FENCE.VIEW.ASYNC.S ;  /* 0x00000000000073c6 */ /* 0x000ef20000000000 */
[----:B---3--:R3:W4:Y:S01]  /*0ee0*/  @!UP1 SYNCS.EXCH.64 URZ, [UR6+0x180], UR8 ;  /* 0x0001800806ff95b2 */ /* 0x0087220008000100 */
[----:B--2---:R-:W-:-:S09]  /*0ef0*/  UISETP.EQ.U32.AND UP1, UPT, UR7, 0x1, UPT ;  /* 0x000000010700788c */ /* 0x004fd2000bf22070 */
[----:B------:R-:W-:Y:S05]  /*0f00*/  BRA.U !UP1, `(.L_x_16) ;  /* 0x0000000109087547 */ /* 0x000fea000b800000 */
[----:B-1--4-:R-:W-:Y:S01]  /*0f10*/  UCGABAR_ARV ;  /* 0x00000000000079c7 */ /* 0x012fe20008000000 */
[----:B------:R-:W-:Y:S05]  /*0f20*/  BRA `(.L_x_17) ;  /* 0x0000000000047947 */ /* 0x000fea0003800000 */
.L_x_16:
[----:B-1--4-:R-:W-:Y:S01]  /*0f30*/  NOP ;  /* 0x0000000000007918 */ /* 0x012fe20000000000 */
.L_x_17:
[----:B------:R-:W1:Y:S01]  /*0f40*/  S2R R20, SR_CTAID.Y ;  /* 0x0000000000147919 */ /* 0x000e620000002600 */
[----:B------:R-:W-:-:S05]  /*0f50*/  CS2R.32 R58, SR_CgaSize ;  /* 0x00000000003a7805 */ /* 0x000fca0000008a00 */
[----:B------:R-:W-:-:S05]  /*0f60*/  IMAD R58, R58, -0xa0, RZ ;  /* 0xffffff603a3a7824 */ /* 0x000fca00078e02ff */
[----:B---3--:R-:W-:-:S14]  /*0f70*/  R2UR UR6, R58 ;  /* 0x000000003a0672ca */ /* 0x008fdc00000e0000 */
[----:B------:R-:W2:Y:S01]  /*0f80*/  LDCU UR6, c[0x0][UR6+0x2b4] ;  /* 0x00005680060677ac */ /* 0x000ea20008000800 */
[----:B------:R-:W-:-:S05]  /*0f90*/  CS2R.32 R0, SR_CgaSize ;  /* 0x0000000000007805 */ /* 0x000fca0000008a00 */
[----:B------:R-:W-:-:S06]  /*0fa0*/  IMAD R0, R0, -0xa0, RZ ;  /* 0xffffff6000007824 */ /* 0x000fcc00078e02ff */
[----:B------:R-:W3:Y:S01]  /*0fb0*/  LDC R0, c[0x0][R0+0x2a4] ;  /* 0x0000a90000007b82 */ /* 0x000ee20000000800 */
[----:B------:R-:W-:Y:S01]  /*0fc0*/  PRMT R10, RZ, 0x7610, R10 ;  /* 0x00007610ff0a7816 */ /* 0x000fe2000000000a */
[----:B------:R-:W4:Y:S01]  /*0fd0*/  S2R R21, SR_CTAID.X ;  /* 0x0000000000157919 */ /* 0x000f220000002500 */
[----:B------:R-:W-:-:S05]  /*0fe0*/  CS2R.32 R58, SR_CgaSize ;  /* 0x00000000003a7805 */ /* 0x000fca0000008a00 */
[----:B------:R-:W-:-:S05]  /*0ff0*/  IMAD R58, R58, -0xa0, RZ ;  /* 0xffffff603a3a7824 */ /* 0x000fca00078e02ff */
[----:B------:R-:W-:-:S14]  /*1000*/  R2UR UR7, R58 ;  /* 0x000000003a0772ca */ /* 0x000fdc00000e0000 */
[----:B------:R-:W3:Y:S01]  /*1010*/  LDCU UR7, c[0x0][UR7+0x2b0] ;  /* 0x00005600070777ac */ /* 0x000ee20008000800 */
[----:B------:R-:W-:Y:S01]  /*1020*/  UISETP.NE.AND UP2, UPT, UR10, 0x2, UPT ;  /* 0x000000020a00788c */ /* 0x000fe2000bf45270 */
[----:B------:R-:W2:Y:S01]  /*1030*/  LDC R13, c[0x0][0xd24] ;  /* 0x00034900ff0d7b82 */ /* 0x000ea20000000800 */
[----:B------:R-:W-:-:S05]  /*1040*/  CS2R.32 R4, SR_CgaSize ;  /* 0x0000000000047805 */ /* 0x000fca0000008a00 */
[----:B------:R-:W-:-:S06]  /*1050*/  IMAD R4, R4, -0xa0, RZ ;  /* 0xffffff6004047824 */ /* 0x000fcc00078e02ff */
[----:B------:R-:W3:Y:S08]  /*1060*/  LDC R4, c[0x0][R4+0x2a0] ;  /* 0x0000a80004047b82 */ /* 0x000ef00000000800 */
[----:B------:R-:W3:Y:S01]  /*1070*/  LDC R2, c[0x0][0xd24] ;  /* 0x00034900ff027b82 */ /* 0x000ee20000000800 */
[----:B-1----:R-:W-:-:S07]  /*1080*/  I2FP.F32.U32 R5, R20 ;  /* 0x0000001400057245 */ /* 0x002fce0000201000 */
[----:B------:R-:W1:Y:S01]  /*1090*/  S2UR UR36, SR_CTAID.Z ;  /* 0x00000000002479c3 */ /* 0x000e620000002700 */
[----:B--2---:R-:W-:Y:S02]  /*10a0*/  ISETP.GE.AND P0, PT, R13, 0x1, PT ;  /* 0x000000010d00780c */ /* 0x004fe40003f06270 */
[----:B----4-:R-:W-:Y:S01]  /*10b0*/  I2FP.F32.U32 R6, R21 ;  /* 0x0000001500067245 */ /* 0x010fe20000201000 */
[----:B------:R-:W-:Y:S01]  /*10c0*/  FMUL R5, R5, UR6 ;  /* 0x0000000605057c20 */ /* 0x000fe20008400000 */
[----:B------:R-:W2:Y:S01]  /*10d0*/  LDCU UR6, c[0x0][0xd30] ;  /* 0x0001a600ff0677ac */ /* 0x000ea20008000800 */
[----:B------:R-:W-:Y:S02]  /*10e0*/  LOP3.LUT R11, R21, 0x1, RZ, 0xc0, !PT ;  /* 0x00000001150b7812 */ /* 0x000fe400078ec0ff */
[----:B---3--:R-:W-:Y:S01]  /*10f0*/  FMUL R6, R6, UR7 ;  /* 0x0000000706067c20 */ /* 0x008fe20008400000 */
[----:B------:R-:W3:Y:S08]  /*1100*/  F2I.U32.TRUNC.NTZ R51, R5 ;  /* 0x0000000500337305 */ /* 0x000ef0000020f000 */
[----:B------:R-:W4:Y:S01]  /*1110*/  F2I.U32.TRUNC.NTZ R58, R6 ;  /* 0x00000006003a7305 */ /* 0x000f22000020f000 */
[----:B--2---:R-:W-:Y:S01]  /*1120*/  UISETP.NE.AND UP3, UPT, UR6, 0x1, UPT ;  /* 0x000000010600788c */ /* 0x004fe2000bf65270 */
[----:B---3--:R-:W-:-:S04]  /*1130*/  IMAD.MOV R51, RZ, RZ, -R51 ;  /* 0x000000ffff337224 */ /* 0x008fc800078e0a33 */
[----:B------:R-:W-:Y:S01]  /*1140*/  IMAD R51, R0, R51, R20 ;  /* 0x0000003300337224 */ /* 0x000fe200078e0214 */
[----:B------:R-:W-:Y:S01]  /*1150*/  PRMT R0, RZ, 0x7610, R0 ;  /* 0x00007610ff007816 */ /* 0x000fe20000000000 */
[----:B----4-:R-:W-:-:S04]  /*1160*/  IMAD.MOV R58, RZ, RZ, -R58 ;  /* 0x000000ffff3a7224 */ /* 0x010fc800078e0a3a */
[----:B------:R-:W-:Y:S01]  /*1170*/  IMAD R58, R4, R58, R21 ;  /* 0x0000003a043a7224 */ /* 0x000fe200078e0215 */
[----:B-1----:R-:W-:Y:S06]  /*1180*/  BRA.U UP4, `(.L_x_18) ;  /* 0x0000000104247547 */ /* 0x002fec000b800000 */
[----:B------:R-:W-:Y:S01]  /*1190*/  ISETP.NE.AND P1, PT, R51, RZ, PT ;  /* 0x000000ff3300720c */ /* 0x000fe20003f25270 */
[----:B------:R-:W-:Y:S01]  /*11a0*/  IMAD.MOV.U32 R0, RZ, RZ, 0x3 ;  /* 0x00000003ff007424 */ /* 0x000fe200078e00ff */
[C---:B------:R-:W-:Y:S02]  /*11b0*/  LOP3.LUT R5, R58.reuse, 0xfffffffe, RZ, 0xc0, !PT ;  /* 0xfffffffe3a057812 */ /* 0x040fe400078ec0ff */
[----:B------:R-:W-:Y:S02]  /*11c0*/  ISETP.LT.U32.OR P1, PT, R58, 0x2, !P1 ;  /* 0x000000023a00780c */ /* 0x000fe40004f21470 */
[----:B------:R-:W-:Y:S02]  /*11d0*/  SHF.L.U32 R0, R0, R5, RZ ;  /* 0x0000000500007219 */ /* 0x000fe400000006ff */
[----:B------:R-:W-:Y:S02]  /*11e0*/  SEL R7, RZ, 0x1, !P1 ;  /* 0x00000001ff077807 */ /* 0x000fe40004800000 */
[----:B------:R-:W-:-:S05]  /*11f0*/  SEL R4, RZ, 0x2, !P1 ;  /* 0x00000002ff047807 */ /* 0x000fca0004800000 */
[----:B------:R-:W-:-:S05]  /*1200*/  IMAD.IADD R4, R7, 0x1, R4 ;  /* 0x0000000107047824 */ /* 0x000fca00078e0204 */
[----:B------:R-:W-:Y:S02]  /*1210*/  PRMT R10, R4, 0x7610, R10 ;  /* 0x00007610040a7816 */ /* 0x000fe4000000000a */
.L_x_18:
[----:B------:R-:W-:Y:S05]  /*1220*/  @!P0 BRA `(.L_x_19) ;  /* 0x0000000000b88947 */ /* 0x000fea0003800000 */
[----:B------:R-:W1:Y:S01]  /*1230*/  LDC.64 R6, c[0x0][0xd18] ;  /* 0x00034600ff067b82 */ /* 0x000e620000000a00 */
[----:B------:R-:W-:-:S07]  /*1240*/  ISETP.NE.AND P0, PT, R13, 0x1, PT ;  /* 0x000000010d00780c */ /* 0x000fce0003f05270 */
[----:B------:R-:W2:Y:S08]  /*1250*/  LDC R14, c[0x0][0xd0c] ;  /* 0x00034300ff0e7b82 */ /* 0x000eb00000000800 */
[----:B------:R-:W3:Y:S08]  /*1260*/  LDC R15, c[0x0][0x370] ;  /* 0x0000dc00ff0f7b82 */ /* 0x000ef00000000800 */
[----:B------:R-:W4:Y:S01]  /*1270*/  LDC R16, c[0x0][0x374] ;  /* 0x0000dd00ff107b82 */ /* 0x000f220000000800 */
[----:B-1----:R-:W-:-:S07]  /*1280*/  ISETP.NE.AND P1, PT, R6, 0x1, PT ;  /* 0x000000010600780c */ /* 0x002fce0003f25270 */
[----:B------:R-:W3:Y:S01]  /*1290*/  LDC.64 R8, c[0x0][0xd10] ;  /* 0x00034400ff087b82 */ /* 0x000ee20000000a00 */
[----:B--2---:R-:W-:-:S07]  /*12a0*/  ISETP.NE.AND P2, PT, R14, 0x1, PT ;  /* 0x000000010e00780c */ /* 0x004fce0003f45270 */
[----:B------:R-:W1:Y:S08]  /*12b0*/  LDC R12, c[0x0][0xd20] ;  /* 0x00034800ff0c7b82 */ /* 0x000e700000000800 */
[----:B------:R-:W2:Y:S01]  /*12c0*/  LDC.64 R4, c[0x0][0xd28] ;  /* 0x00034a00ff047b82 */ /* 0x000ea20000000a00 */
[----:B----4-:R-:W-:-:S04]  /*12d0*/  IMAD.HI.U32 R17, R16, R7, RZ ;  /* 0x0000000710117227 */ /* 0x010fc800078e00ff */
[----:B------:R-:W-:-:S04]  /*12e0*/  IMAD.HI.U32 R7, R20, R7, RZ ;  /* 0x0000000714077227 */ /* 0x000fc800078e00ff */
[----:B---3--:R-:W-:-:S04]  /*12f0*/  IMAD.HI.U32 R18, R15, R8, RZ ;  /* 0x000000080f127227 */ /* 0x008fc800078e00ff */
[C---:B------:R-:W-:Y:S01]  /*1300*/  IMAD.HI.U32 R22, R21.reuse, R8, RZ ;  /* 0x0000000815167227 */ /* 0x040fe200078e00ff */
[-C--:B------:R-:W-:Y:S02]  /*1310*/  @P2 SHF.R.U32.HI R15, RZ, R9.reuse, R18 ;  /* 0x00000009ff0f2219 */ /* 0x080fe40000011612 */
[-C--:B-1----:R-:W-:Y:S02]  /*1320*/  @P1 SHF.R.U32.HI R16, RZ, R12.reuse, R17 ;  /* 0x0000000cff101219 */ /* 0x082fe40000011611 */
[----:B------:R-:W-:Y:S02]  /*1330*/  SHF.R.U32.HI R7, RZ, R12, R7 ;  /* 0x0000000cff077219 */ /* 0x000fe40000011607 */
[----:B------:R-:W-:Y:S02]  /*1340*/  SHF.R.U32.HI R22, RZ, R9, R22 ;  /* 0x00000009ff167219 */ /* 0x000fe40000011616 */
[----:B------:R-:W-:Y:S01]  /*1350*/  SEL R7, R20, R7, !P1 ;  /* 0x0000000714077207 */ /* 0x000fe20004800000 */
[----:B--2---:R-:W-:Y:S01]  /*1360*/  IMAD.HI.U32 R18, R16, R4, RZ ;  /* 0x0000000410127227 */ /* 0x004fe200078e00ff */
[----:B------:R-:W-:-:S02]  /*1370*/  SEL R9, R21, R22, !P2 ;  /* 0x0000001615097207 */ /* 0x000fc40005000000 */
[----:B------:R-:W-:Y:S01]  /*1380*/  IADD3 R17, PT, PT, -R7, RZ, RZ ;  /* 0x000000ff07117210 */ /* 0x000fe20007ffe1ff */
[----:B------:R-:W-:Y:S01]  /*1390*/  IMAD.HI.U32 R8, R15, R4, RZ ;  /* 0x000000040f087227 */ /* 0x000fe200078e00ff */
[----:B------:R-:W-:-:S03]  /*13a0*/  @P0 SHF.R.U32.HI R16, RZ, R5, R18 ;  /* 0x00000005ff100219 */ /* 0x000fc60000011612 */
[----:B------:R-:W-:Y:S01]  /*13b0*/  IMAD R17, R6, R17, R20 ;  /* 0x0000001106117224 */ /* 0x000fe200078e0214 */
[----:B------:R-:W-:Y:S01]  /*13c0*/  @P0 SHF.R.U32.HI R15, RZ, R5, R8 ;  /* 0x00000005ff0f0219 */ /* 0x000fe20000011608 */
[----:B------:R-:W-:-:S04]  /*13d0*/  IMAD R16, R16, R13, RZ ;  /* 0x0000000d10107224 */ /* 0x000fc800078e02ff */
[----:B------:R-:W-:Y:S01]  /*13e0*/  IMAD R8, R15, R13, RZ ;  /* 0x0000000d0f087224 */ /* 0x000fe200078e02ff */
[----:B------:R-:W-:-:S04]  /*13f0*/  ISETP.GE.AND P1, PT, R7, R16, PT ;  /* 0x000000100700720c */ /* 0x000fc80003f26270 */
[----:B------:R-:W-:Y:S01]  /*1400*/  ISETP.GE.OR P1, PT, R9, R8, P1 ;  /* 0x000000080900720c */ /* 0x000fe20000f26670 */
[----:B------:R-:W-:-:S05]  /*1410*/  IMAD.HI.U32 R8, R7, R4, RZ ;  /* 0x0000000407087227 */ /* 0x000fca00078e00ff */
[----:B------:R-:W-:-:S04]  /*1420*/  SHF.R.U32.HI R8, RZ, R5, R8 ;  /* 0x00000005ff087219 */ /* 0x000fc80000011608 */
[----:B------:R-:W-:-:S03]  /*1430*/  SEL R8, R7, R8, !P0 ;  /* 0x0000000807087207 */ /* 0x000fc60004000000 */
[----:B------:R-:W-:Y:S01]  /*1440*/  @!P1 IMAD.HI.U32 R12, R9, R4, RZ ;  /* 0x00000004090c9227 */ /* 0x000fe200078e00ff */
[----:B------:R-:W-:-:S04]  /*1450*/  IADD3 R4, PT, PT, -R8, RZ, RZ ;  /* 0x000000ff08047210 */ /* 0x000fc80007ffe1ff */
[----:B------:R-:W-:Y:S01]  /*1460*/  @!P1 SHF.R.U32.HI R12, RZ, R5, R12 ;  /* 0x00000005ff0c9219 */ /* 0x000fe2000001160c */
[----:B------:R-:W-:-:S03]  /*1470*/  IMAD R4, R13, R4, R7 ;  /* 0x000000040d047224 */ /* 0x000fc600078e0207 */
[----:B------:R-:W-:-:S05]  /*1480*/  @!P1 SEL R5, R9, R12, !P0 ;  /* 0x0000000c09059207 */ /* 0x000fca0004000000 */
[--C-:B------:R-:W-:Y:S02]  /*1490*/  @!P1 IMAD.IADD R8, R8, 0x1, -R5.reuse ;  /* 0x0000000108089824 */ /* 0x100fe400078e0a05 */
[----:B------:R-:W-:Y:S01]  /*14a0*/  @!P1 IMAD R5, R4, R15, R5 ;  /* 0x0000000f04059224 */ /* 0x000fe200078e0205 */
[----:B------:R-:W-:Y:S01]  /*14b0*/  IADD3 R4, PT, PT, -R9, RZ, RZ ;  /* 0x000000ff09047210 */ /* 0x000fe20007ffe1ff */
[----:B------:R-:W-:Y:S02]  /*14c0*/  @!P1 IMAD R7, R8, R13, R9 ;  /* 0x0000000d08079224 */ /* 0x000fe400078e0209 */
[----:B------:R-:W-:Y:S02]  /*14d0*/  @!P1 IMAD.MOV.U32 R9, RZ, RZ, R5 ;  /* 0x000000ffff099224 */ /* 0x000fe400078e0005 */
[----:B------:R-:W-:Y:S02]  /*14e0*/  IMAD R4, R14, R4, R21 ;  /* 0x000000040e047224 */ /* 0x000fe400078e0215 */
[----:B------:R-:W-:-:S02]  /*14f0*/  IMAD R20, R7, R6, R17 ;  /* 0x0000000607147224 */ /* 0x000fc400078e0211 */
[----:B------:R-:W-:Y:S02]  /*1500*/  IMAD R21, R9, R14, R4 ;  /* 0x0000000e09157224 */ /* 0x000fe400078e0204 */
.L_x_19:
[----:B------:R-:W-:Y:S05]  /*1510*/  BRA.U UP3, `(.L_x_20) ;  /* 0x0000000103407547 */ /* 0x000fea000b800000 */
[----:B------:R-:W1:Y:S08]  /*1520*/  LDC.64 R6, c[0x0][0xd10] ;  /* 0x00034400ff067b82 */ /* 0x000e700000000a00 */
[----:B------:R-:W2:Y:S08]  /*1530*/  LDC.64 R4, c[0x0][0xd18] ;  /* 0x00034600ff047b82 */ /* 0x000eb00000000a00 */
[----:B------:R-:W3:Y:S08]  /*1540*/  LDC R8, c[0x0][0xd20] ;  /* 0x00034800ff087b82 */ /* 0x000ef00000000800 */
[----:B------:R-:W4:Y:S01]  /*1550*/  LDC R12, c[0x0][0xd0c] ;  /* 0x00034300ff0c7b82 */ /* 0x000f220000000800 */
[----:B-1----:R-:W-:-:S05]  /*1560*/  IMAD.HI.U32 R6, R21, R6, RZ ;  /* 0x0000000615067227 */ /* 0x002fca00078e00ff */
[----:B------:R-:W-:Y:S01]  /*1570*/  SHF.R.U32.HI R6, RZ, R7, R6 ;  /* 0x00000007ff067219 */ /* 0x000fe20000011606 */
[----:B--2---:R-:W-:Y:S01]  /*1580*/  IMAD.HI.U32 R5, R20, R5, RZ ;  /* 0x0000000514057227 */ /* 0x004fe200078e00ff */
[----:B------:R-:W-:-:S04]  /*1590*/  ISETP.NE.AND P0, PT, R4, 0x1, PT ;  /* 0x000000010400780c */ /* 0x000fc80003f05270 */
[----:B---3--:R-:W-:-:S04]  /*15a0*/  SHF.R.U32.HI R5, RZ, R8, R5 ;  /* 0x00000008ff057219 */ /* 0x008fc80000011605 */
[----:B------:R-:W-:Y:S02]  /*15b0*/  SEL R5, R20, R5, !P0 ;  /* 0x0000000514057207 */ /* 0x000fe40004000000 */
[----:B----4-:R-:W-:-:S04]  /*15c0*/  ISETP.NE.AND P1, PT, R12, 0x1, PT ;  /* 0x000000010c00780c */ /* 0x010fc80003f25270 */
[----:B------:R-:W-:-:S05]  /*15d0*/  SEL R6, R21, R6, !P1 ;  /* 0x0000000615067207 */ /* 0x000fca0004800000 */
[----:B------:R-:W-:Y:S02]  /*15e0*/  IMAD.IADD R7, R5, 0x1, -R6 ;  /* 0x0000000105077824 */ /* 0x000fe400078e0a06 */
[----:B------:R-:W-:Y:S02]  /*15f0*/  IMAD.IADD R5, R6, 0x1, -R5 ;  /* 0x0000000106057824 */ /* 0x000fe400078e0a05 */
[----:B------:R-:W-:Y:S02]  /*1600*/  IMAD R21, R7, R12, R21 ;  /* 0x0000000c07157224 */ /* 0x000fe400078e0215 */
[----:B------:R-:W-:Y:S02]  /*1610*/  IMAD R20, R5, R4, R20 ;  /* 0x0000000405147224 */ /* 0x000fe400078e0214 */
.L_x_20:
[----:B------:R-:W-:Y:S05]  /*1620*/  BRA.U !UP1, `(.L_x_21) ;  /* 0x00000001090c7547 */ /* 0x000fea000b800000 */
[----:B------:R-:W-:Y:S01]  /*1630*/  UCGABAR_WAIT ;  /* 0x0000000000007dc7 */ /* 0x000fe20008000000 */
[----:B------:R-:W-:Y:S01]  /*1640*/  CCTL.IVALL ;  /* 0x00000000ff00798f */ /* 0x000fe20002000000 */
[----:B------:R-:W-:Y:S05]  /*1650*/  BRA `(.L_x_22) ;  /* 0x0000000000047947 */ /* 0x000fea0003800000 */
.L_x_21:
[----:B------:R-:W-:Y:S06]  /*1660*/  BAR.SYNC.DEFER_BLOCKING 0x0 ;  /* 0x0000000000007b1d */ /* 0x000fec0000010000 */
.L_x_22:
[----:B------:R-:W1:Y:S02]  /*1670*/  LDCU UR7, c[0x0][0x38c] ;  /* 0x00007180ff0777ac */ /* 0x000e640008000800 */
[----:B-1----:R-:W-:-:S04]  /*1680*/  UIADD3 UR7, UPT, UPT, UR7, 0x7f, URZ ;  /* 0x0000007f07077890 */ /* 0x002fc8000fffe0ff */
[----:B------:R-:W-:-:S04]  /*1690*/  USHF.R.S32.HI UR6, URZ, 0x1f, UR7 ;  /* 0x0000001fff067899 */ /* 0x000fc80008011407 */
[----:B------:R-:W-:-:S04]  /*16a0*/  ULEA.HI UR6, UR6, UR7, URZ, 0x7 ;  /* 0x0000000706067291 */ /* 0x000fc8000f8f38ff */
[----:B------:R-:W-:Y:S01]  /*16b0*/  USHF.R.S32.HI UR15, URZ, 0x7, UR6 ;  /* 0x00000007ff0f7899 */ /* 0x000fe20008011406 */
[----:B------:R-:W-:Y:S11]  /*16c0*/  BRA.U UP2, `(.L_x_23) ;  /* 0x0000001102dc7547 */ /* 0x000ff6000b800000 */
[----:B------:R-:W1:Y:S01]  /*16d0*/  LDC R3, c[0x0][0x370] ;  /* 0x0000dc00ff037b82 */ /* 0x000e620000000800 */
[----:B------:R-:W-:Y:S01]  /*16e0*/  UISETP.NE.OR UP0, UPT, UR4, URZ, !UPT ;  /* 0x000000ff0400728c */ /* 0x000fe2000ff05670 */
[----:B------:R-:W-:Y:S01]  /*16f0*/  R2UR UR4, R11 ;  /* 0x000000000b0472ca */ /* 0x000fe200000e0000 */
[----:B------:R-:W-:Y:S01]  /*1700*/  UISETP.LT.AND UP1, UPT, UR15, 0x1, UPT ;  /* 0x000000010f00788c */ /* 0x000fe2000bf21270 */
[----:B------:R-:W-:Y:S01]  /*1710*/  PLOP3.LUT P1, PT, PT, PT, UP5, 0x80, 0x8 ;  /* 0x000000000008781c */ /* 0x000fe20003f2f058 */
[----:B------:R-:W-:Y:S01]  /*1720*/  IMAD.MOV.U32 R17, RZ, RZ, 0x1 ;  /* 0x00000001ff117424 */ /* 0x000fe200078e00ff */
[----:B------:R-:W-:Y:S02]  /*1730*/  CS2R R14, SRZ ;  /* 0x00000000000e7805 */ /* 0x000fe4000001ff00 */
[----:B------:R-:W-:Y:S01]  /*1740*/  PLOP3.LUT P4, PT, P4, PT, UP0, 0xae, 0xea ;  /* 0x0000000000ea781c */ /* 0x000fe2000278f50e */
[----:B------:R-:W2:Y:S01]  /*1750*/  S2UR UR5, SR_CgaCtaId ;  /* 0x00000000000579c3 */ /* 0x000ea20000008800 */
[----:B------:R-:W-:Y:S01]  /*1760*/  PLOP3.LUT P1, PT, P1, PT, PT, 0x8, 0x80 ;  /* 0x000000000080781c */ /* 0x000fe20000f2e170 */
[----:B------:R-:W-:Y:S01]  /*1770*/  IMAD.MOV.U32 R16, RZ, RZ, RZ ;  /* 0x000000ffff107224 */ /* 0x000fe200078e00ff */
[----:B------:R-:W3:Y:S01]  /*1780*/  LDCU.64 UR30, c[0x0][0x348] ;  /* 0x00006900ff1e77ac */ /* 0x000ee20008000a00 */
[----:B------:R-:W-:Y:S01]  /*1790*/  IMAD.MOV.U32 R12, RZ, RZ, 0x1 ;  /* 0x00000001ff0c7424 */ /* 0x000fe200078e00ff */
[----:B------:R-:W-:-:S03]  /*17a0*/  USEL UR15, UR15, 0x1, !UP1 ;  /* 0x000000010f0f7887 */ /* 0x000fc6000c800000 */
[----:B------:R-:W4:Y:S01]  /*17b0*/  LDC R0, c[0x0][0x374] ;  /* 0x0000dd00ff007b82 */ /* 0x000f220000000800 */
[----:B------:R-:W-:Y:S01]  /*17c0*/  UMOV UR14, URZ ;  /* 0x000000ff000e7c82 */ /* 0x000fe20008000000 */
[----:B------:R-:W-:-:S07]  /*17d0*/  UMOV UR7, 0x400 ;  /* 0x0000040000077882 */ /* 0x000fce0000000000 */
.L_x_33:
[----:B------:R-:W-:-:S03]  /*17e0*/  UISETP.NE.AND UP0, UPT, UR37, URZ, UPT ;  /* 0x000000ff2500728c */ /* 0x000fc6000bf05270 */
[----:B--2---:R-:W-:Y:S02]  /*17f0*/  UMOV UR37, UR5 ;  /* 0x0000000500257c82 */ /* 0x004fe40008000000 */
[----:B------:R-:W-:-:S04]  /*1800*/  ULEA UR6, UR37, UR7, 0x18 ;  /* 0x0000000725067291 */ /* 0x000fc8000f8ec0ff */
[----:B------:R-:W-:Y:S08]  /*1810*/  BRA.U UP0, `(.L_x_24) ;  /* 0x0000000100347547 */ /* 0x000ff0000b800000 */
[----:B------:R-:W2:Y:S01]  /*1820*/  S2R R4, SR_CgaCtaId ;  /* 0x0000000000047919 */ /* 0x000ea20000008800 */
[----:B------:R-:W-:-:S04]  /*1830*/  MOV R5, 0x400 ;  /* 0x0000040000057802 */ /* 0x000fc80000000f00 */
[----:B--2---:R-:W-:Y:S02]  /*1840*/  LEA R5, R4, R5, 0x18 ;  /* 0x0000000504057211 */ /* 0x004fe400078ec0ff */
[----:B------:R-:W-:-:S03]  /*1850*/  SHF.L.U32 R4, R12, 0x1f, RZ ;  /* 0x0000001f0c047819 */ /* 0x000fc600000006ff */
[----:B------:R-:W-:-:S04]  /*1860*/  IMAD R5, R14, 0x8, R5 ;  /* 0x000000080e057824 */ /* 0x000fc800078e0205 */
[----:B------:R-:W2:Y:S02]  /*1870*/  SYNCS.PHASECHK.TRANS64.TRYWAIT P0, [R5+URZ+0x170], R4 ;  /* 0x00017004050075a7 */ /* 0x000ea400080011ff */
[----:B--2---:R-:W-:Y:S05]  /*1880*/  @!P0 BRA `(.L_x_25) ;  /* 0x0000007400b88947 */ /* 0x004fea0003800000 */
.L_x_147:
[----:B------:R-:W-:Y:S01]  /*1890*/  VIADD R14, R14, 0x1 ;  /* 0x000000010e0e7836 */ /* 0x000fe20000000000 */
[----:B------:R2:W-:Y:S04]  /*18a0*/  SYNCS.ARRIVE.TRANS64.A1T0 RZ, [R5+URZ+0x160], RZ ;  /* 0x000160ff05ff79a7 */ /* 0x0005e800081000ff */
[----:B------:R-:W-:-:S04]  /*18b0*/  ISETP.NE.AND P0, PT, R14, 0x2, PT ;  /* 0x000000020e00780c */ /* 0x000fc80003f05270 */
[----:B------:R-:W-:Y:S02]  /*18c0*/  SEL R14, R14, RZ, P0 ;  /* 0x000000ff0e0e7207 */ /* 0x000fe40000000000 */
[----:B--2---:R-:W-:-:S04]  /*18d0*/  SEL R5, RZ, 0x1, P0 ;  /* 0x00000001ff057807 */ /* 0x004fc80000000000 */
[----:B------:R-:W-:-:S07]  /*18e0*/  LOP3.LUT R12, R12, R5, RZ, 0x3c, !PT ;  /* 0x000000050c0c7212 */ /* 0x000fce00078e3cff */
.L_x_24:
[----:B------:R-:W-:Y:S01]  /*18f0*/  ULEA UR8, UR14, UR6, 0x3 ;  /* 0x000000060e087291 */ /* 0x000fe2000f8e18ff */
[----:B------:R-:W-:Y:S02]  /*1900*/  SHF.L.U32 R4, R17, 0x1f, RZ ;  /* 0x0000001f11047819 */ /* 0x000fe400000006ff */
[----:B------:R-:W-:-:S06]  /*1910*/  LEA.HI R21, R21, R21, RZ, 0x1 ;  /* 0x0000001515157211 */ /* 0x000fcc00078f08ff */
[----:B------:R2:W1:Y:S02]  /*1920*/  SYNCS.PHASECHK.TRANS64.TRYWAIT P0, [UR8+0x68], R4 ;  /* 0x00006804ff0075a7 */ /* 0x0004640008001108 */
[----:B------:R-:W3:Y:S02]  /*1930*/  LDCU UR8, c[0x0][0x38c] ;  /* 0x00007180ff0877ac */ /* 0x000ee40008000800 */
[----:B---3--:R-:W-:-:S09]  /*1940*/  UISETP.GE.AND UP0, UPT, UR8, 0x1, UPT ;  /* 0x000000010800788c */ /* 0x008fd2000bf06270 */
[----:B--2---:R-:W-:Y:S05]  /*1950*/  BRA.U !UP0, `(.L_x_26) ;  /* 0x0000000108d47547 */ /* 0x004fea000b800000 */
[----:B------:R-:W-:Y:S01]  /*1960*/  SHF.R.S32.HI R4, RZ, 0x1, R21 ;  /* 0x00000001ff047819 */ /* 0x000fe20000011415 */
[----:B------:R-:W-:Y:S01]  /*1970*/  IMAD R20, R20, 0x2, R11 ;  /* 0x0000000214147824 */ /* 0x000fe200078e020b */
[----:B------:R-:W-:Y:S01]  /*1980*/  UIADD3 UR28, UP2, UPT, UR30, 0x80, URZ ;  /* 0x000000801e1c7890 */ /* 0x000fe2000ff5e0ff */
[----:B------:R-:W-:Y:S01]  /*1990*/  @!P4 IMAD.MOV.U32 R5, RZ, RZ, 0x7000 ;  /* 0x00007000ff05c424 */ /* 0x000fe200078e00ff */
[----:B------:R-:W-:Y:S01]  /*19a0*/  R2UR UR11, R4 ;  /* 0x00000000040b72ca */ /* 0x000fe200000e0000 */
[----:B------:R-:W-:Y:S01]  /*19b0*/  UIADD3 UR26, UP1, UPT, UR30, 0x280, URZ ;  /* 0x000002801e1a7890 */ /* 0x000fe2000ff3e0ff */
[----:B------:R-:W-:Y:S01]  /*19c0*/  R2UR UR19, R20 ;  /* 0x00000000141372ca */ /* 0x000fe200000e0000 */
[----:B------:R-:W-:Y:S02]  /*19d0*/  UIADD3 UR24, UP0, UPT, UR30, 0x180, URZ ;  /* 0x000001801e187890 */ /* 0x000fe4000ff1e0ff */
[----:B------:R-:W-:Y:S02]  /*19e0*/  UIADD3.X UR29, UPT, UPT, URZ, UR31, URZ, UP2, !UPT ;  /* 0x0000001fff1d7290 */ /* 0x000fe400097fe4ff */
[----:B------:R-:W-:-:S02]  /*19f0*/  UIADD3.X UR27, UPT, UPT, URZ, UR31, URZ, UP1, !UPT ;  /* 0x0000001fff1b7290 */ /* 0x000fc40008ffe4ff */
[----:B------:R-:W-:Y:S01]  /*1a00*/  UIADD3.X UR25, UPT, UPT, URZ, UR31, URZ, UP0, !UPT ;  /* 0x0000001fff197290 */ /* 0x000fe200087fe4ff */
[----:B------:R-:W-:Y:S01]  /*1a10*/  UMOV UR21, UR14 ;  /* 0x0000000e00157c82 */ /* 0x000fe20008000000 */
[----:B------:R-:W-:Y:S02]  /*1a20*/  UMOV UR12, URZ ;  /* 0x000000ff000c7c82 */ /* 0x000fe40008000000 */
[----:B------:R-:W-:Y:S02]  /*1a30*/  ULEA UR11, UR11, UR4, 0x1 ;  /* 0x000000040b0b7291 */ /* 0x000fe4000f8e08ff */
[----:B------:R-:W-:Y:S02]  /*1a40*/  USHF.L.U32 UR19, UR19, 0x5, URZ ;  /* 0x0000000513137899 */ /* 0x000fe400080006ff */
[----:B------:R-:W-:Y:S01]  /*1a50*/  USHF.L.U32 UR35, UR11, 0x7, URZ ;  /* 0x000000070b237899 */ /* 0x000fe200080006ff */
[----:B------:R-:W-:-:S11]  /*1a60*/  UMOV UR10, URZ ;  /* 0x000000ff000a7c82 */ /* 0x000fd60008000000 */
.L_x_29:
[----:B------:R-:W-:Y:S01]  /*1a70*/  ULEA UR9, UR21, UR6, 0x3 ;  /* 0x0000000615097291 */ /* 0x000fe2000f8e18ff */
[----:B-1-3--:R-:W-:Y:S11]  /*1a80*/  @P0 BRA `(.L_x_27) ;  /* 0x00000000000c0947 */ /* 0x00aff60003800000 */
[----:B------:R-:W-:-:S04]  /*1a90*/  SHF.L.U32 R7, R17, 0x1f, RZ ;  /* 0x0000001f11077819 */ /* 0x000fc800000006ff */
[----:B------:R-:W1:Y:S02]  /*1aa0*/  SYNCS.PHASECHK.TRANS64.TRYWAIT P0, [UR9+0x68], R7 ;  /* 0x00006807ff0075a7 */ /* 0x000e640008001109 */
[----:B-1----:R-:W-:Y:S05]  /*1ab0*/  @!P0 BRA `(.L_x_28) ;  /* 0x0000007400408947 */ /* 0x002fea0003800000 */
.L_x_27:
[----:B------:R-:W-:Y:S01]  /*1ac0*/  UIADD3 UR14, UPT, UPT, UR21, 0x1, URZ ;  /* 0x00000001150e7890 */ /* 0x000fe2000fffe0ff */
[----:B------:R2:W-:Y:S01]  /*1ad0*/  @!P4 SYNCS.ARRIVE.TRANS64 RZ, [UR9], R5 ;  /* 0x00000005ffffc9a7 */ /* 0x0005e20008000009 */
[----:B------:R-:W-:Y:S02]  /*1ae0*/  ULEA UR32, UR21, UR6, 0xd ;  /* 0x0000000615207291 */ /* 0x000fe4000f8e68ff */
[----:B------:R-:W-:Y:S02]  /*1af0*/  UISETP.NE.AND UP0, UPT, UR14, 0xd, UPT ;  /* 0x0000000d0e00788c */ /* 0x000fe4000bf05270 */
[----:B------:R-:W-:Y:S02]  /*1b00*/  ULEA UR16, UR21, UR6, 0xc ;  /* 0x0000000615107291 */ /* 0x000fe4000f8e60ff */
[----:B------:R-:W-:Y:S02]  /*1b10*/  USEL UR13, URZ, 0x1, UP0 ;  /* 0x00000001ff0d7887 */ /* 0x000fe40008000000 */
[----:B------:R-:W-:-:S02]  /*1b20*/  USEL UR14, UR14, URZ, UP0 ;  /* 0x000000ff0e0e7287 */ /* 0x000fc40008000000 */
[----:B------:R-:W-:Y:S02]  /*1b30*/  USHF.L.U32 UR34, UR12, 0x6, URZ ;  /* 0x000000060c227899 */ /* 0x000fe400080006ff */
[----:B------:R-:W-:Y:S01]  /*1b40*/  ULEA UR8, UR14, UR6, 0x3 ;  /* 0x000000060e087291 */ /* 0x000fe2000f8e18ff */
[----:B------:R-:W-:Y:S01]  /*1b50*/  LOP3.LUT R17, R17, UR13, RZ, 0x3c, !PT ;  /* 0x0000000d11117c12 */ /* 0x000fe2000f8e3cff */
[----:B------:R-:W-:Y:S02]  /*1b60*/  ULOP3.LUT UR33, UR9, 0xfefffff8, URZ, 0xc0, !UPT ;  /* 0xfefffff809217892 */ /* 0x000fe4000f8ec0ff */
[----:B------:R-:W-:Y:S01]  /*1b70*/  UIADD3 UR32, UPT, UPT, UR32, 0x8400, URZ ;  /* 0x0000840020207890 */ /* 0x000fe2000fffe0ff */
[----:B-1----:R-:W-:Y:S01]  /*1b80*/  SHF.L.U32 R4, R17, 0x1f, RZ ;  /* 0x0000001f11047819 */ /* 0x002fe200000006ff */
[----:B------:R-:W-:Y:S02]  /*1b90*/  USHF.L.U32 UR18, UR12, 0x7, URZ ;  /* 0x000000070c127899 */ /* 0x000fe400080006ff */
[----:B------:R-:W-:Y:S01]  /*1ba0*/  UIADD3 UR16, UPT, UPT, UR16, 0x22400, URZ ;  /* 0x0002240010107890 */ /* 0x000fe2000fffe0ff */
[----:B------:R2:W3:Y:S01]  /*1bb0*/  SYNCS.PHASECHK.TRANS64.TRYWAIT P0, [UR8+0x68], R4 ;  /* 0x00006804ff0075a7 */ /* 0x0004e20008001108 */
[----:B------:R-:W-:-:S02]  /*1bc0*/  ULEA UR8, UR21, UR6, 0xb ;  /* 0x0000000615087291 */ /* 0x000fc4000f8e58ff */
[----:B------:R-:W-:Y:S02]  /*1bd0*/  ULOP3.LUT UR9, UR9, 0xfefffff8, URZ, 0xc0, !UPT ;  /* 0xfefffff809097892 */ /* 0x000fe4000f8ec0ff */
[----:B------:R-:W-:Y:S01]  /*1be0*/  UIADD3 UR8, UPT, UPT, UR8, 0x2f400, URZ ;  /* 0x0002f40008087890 */ /* 0x000fe2000fffe0ff */
[----:B------:R-:W-:Y:S01]  /*1bf0*/  UMOV UR22, 0x0 ;  /* 0x0000000000167882 */ /* 0x000fe20000000000 */
[----:B------:R-:W-:Y:S01]  /*1c00*/  UMOV UR23, 0x10000000 ;  /* 0x1000000000177882 */ /* 0x000fe20000000000 */
[----:B------:R-:W-:Y:S01]  /*1c10*/  UMOV UR20, UR36 ;  /* 0x0000002400147c82 */ /* 0x000fe20008000000 */
[----:B------:R-:W-:Y:S01]  /*1c20*/  UMOV UR17, UR33 ;  /* 0x0000002100117c82 */ /* 0x000fe20008000000 */
[----:B------:R-:W-:Y:S01]  /*1c30*/  UMOV UR13, UR36 ;  /* 0x00000024000d7c82 */ /* 0x000fe20008000000 */
[----:B------:R-:W-:Y:S01]  /*1c40*/  UTMALDG.3D.2CTA [UR32], [UR28], desc[UR22] ;  /* 0x000016201c0075b4 */ /* 0x000fe20008211000 */
[----:B------:R-:W-:Y:S01]  /*1c50*/  UMOV UR21, UR14 ;  /* 0x0000000e00157c82 */ /* 0x000fe20008000000 */
[----:B------:R-:W-:Y:S01]  /*1c60*/  UTMALDG.3D.2CTA [UR16], [UR26], desc[UR22] ;  /* 0x000016101a0075b4 */ /* 0x000fe20008211000 */
[----:B------:R1:W-:Y:S02]  /*1c70*/  UTMALDG.4D.2CTA [UR8], [UR24], desc[UR22] ;  /* 0x00001608180075b4 */ /* 0x0003e40008219000 */
[----:B-1----:R-:W-:-:S04]  /*1c80*/  UIADD3 UR12, UPT, UPT, UR12, 0x1, URZ ;  /* 0x000000010c0c7890 */ /* 0x002fc8000fffe0ff */
[----:B------:R-:W-:-:S09]  /*1c90*/  UISETP.NE.AND UP0, UPT, UR12, UR15, UPT ;  /* 0x0000000f0c00728c */ /* 0x000fd2000bf05270 */
[----:B--2---:R-:W-:Y:S05]  /*1ca0*/  BRA.U UP0, `(.L_x_29) ;  /* 0xfffffffd00707547 */ /* 0x004fea000b83ffff */
.L_x_26:
[----:B------:R-:W-:Y:S01]  /*1cb0*/  LEA R8, R16, UR6, 0x3 ;  /* 0x0000000610087c11 */ /* 0x000fe2000f8e18ff */
[----:B------:R-:W-:Y:S01]  /*1cc0*/  @!P1 SYNCS.ARRIVE.TRANS64.A1T0 RZ, [UR6+0x118], RZ ;  /* 0x000118ffffff99a7 */ /* 0x000fe20008100006 */
[----:B------:R-:W-:Y:S01]  /*1cd0*/  SHF.L.U32 R5, R15, 0x1f, RZ ;  /* 0x0000001f0f057819 */ /* 0x000fe200000006ff */
[----:B------:R-:W-:-:S03]  /*1ce0*/  NOP ;  /* 0x0000000000007918 */ /* 0x000fc60000000000 */
[----:B-1-3--:R-:W1:Y:S01]  /*1cf0*/  SYNCS.PHASECHK.TRANS64.TRYWAIT P0, [R8+URZ+0x120], R5 ;  /* 0x00012005080075a7 */ /* 0x00ae6200080011ff */
[----:B------:R-:W-:Y:S01]  /*1d00*/  LEA R4, R16, UR6, 0x4 ;  /* 0x0000000610047c11 */ /* 0x000fe2000f8e20ff */
[----:B-1----:R-:W-:Y:S06]  /*1d10*/  @!P0 BRA `(.L_x_30) ;  /* 0x0000007000c08947 */ /* 0x002fec0003800000 */
.L_x_149:
[----:B-1----:R-:W1:Y:S01]  /*1d20*/  LDS.128 R4, [R4+0x190] ;  /* 0x0001900004047984 */ /* 0x002e620000000c00 */
[----:B------:R-:W-:Y:S01]  /*1d30*/  ISETP.GE.AND P0, PT, R2, 0x1, PT ;  /* 0x000000010200780c */ /* 0x000fe20003f06270 */
[----:B------:R-:W-:Y:S01]  /*1d40*/  VIADD R8, R8, 0x130 ;  /* 0x0000013008087836 */ /* 0x000fe20000000000 */
[----:B------:R-:W-:Y:S01]  /*1d50*/  @!PT LDS RZ, [RZ] ;  /* 0x00000000fffff984 */ /* 0x000fe20000000800 */
[----:B------:R-:W-:Y:S01]  /*1d60*/  @!PT LDS RZ, [RZ] ;  /* 0x00000000fffff984 */ /* 0x000fe20000000800 */
[----:B------:R-:W-:Y:S01]  /*1d70*/  @!PT LDS RZ, [RZ] ;  /* 0x00000000fffff984 */ /* 0x000fe20000000800 */
[----:B------:R-:W-:Y:S01]  /*1d80*/  @!PT LDS RZ, [RZ] ;  /* 0x00000000fffff984 */ /* 0x000fe20000000800 */
[----:B------:R2:W-:Y:S06]  /*1d90*/  MEMBAR.ALL.CTA ;  /* 0x0000000000007992 */ /* 0x0005ec0000008000 */
[----:B--2---:R-:W2:Y:S01]  /*1da0*/  FENCE.VIEW.ASYNC.S ;  /* 0x00000000000073c6 */ /* 0x004ea20000000000 */
[----:B------:R-:W-:-:S04]  /*1db0*/  PRMT R8, RZ, 0x654, R8 ;  /* 0x00000654ff087816 */ /* 0x000fc80000000008 */
[----:B--2---:R2:W-:Y:S01]  /*1dc0*/  SYNCS.ARRIVE.TRANS64.RED.A1T0 RZ, [R8+URZ], RZ ;  /* 0x000000ff08ff79a7 */ /* 0x0045e200081004ff */
[----:B-1----:R-:W-:-:S13]  /*1dd0*/  LOP3.LUT P2, RZ, R6, 0x1, RZ, 0xc0, !PT ;  /* 0x0000000106ff7812 */ /* 0x002fda000784c0ff */
[----:B------:R-:W-:Y:S01]  /*1de0*/  @P2 SHF.R.U32.HI R9, RZ, 0x10, R5 ;  /* 0x00000010ff092819 */ /* 0x000fe20000011605 */
[----:B------:R-:W-:Y:S01]  /*1df0*/  VOTEU.ANY UP0, P2 ;  /* 0x0000000000ff7886 */ /* 0x000fe20001000100 */
[----:B------:R-:W-:Y:S02]  /*1e00*/  @P2 MOV R13, R4 ;  /* 0x00000004000d2202 */ /* 0x000fe40000000f00 */
[----:B------:R-:W-:Y:S02]  /*1e10*/  @P2 R2UR.BROADCAST UR8, R9 ;  /* 0x00000000090822ca */ /* 0x000fe400008e0000 */
[----:B------:R-:W-:-:S11]  /*1e20*/  @P2 LOP3.LUT R10, R5, 0xffff, RZ, 0xc0, !PT ;  /* 0x0000ffff050a2812 */ /* 0x000fd600078ec0ff */
[----:B------:R-:W-:Y:S01]  /*1e30*/  @UP0 UMOV UR36, UR8 ;  /* 0x0000000800240c82 */ /* 0x000fe20008000000 */
[----:B--2---:R-:W-:Y:S05]  /*1e40*/  @!P0 BRA `(.L_x_31) ;  /* 0x0000000000b88947 */ /* 0x004fea0003800000 */
[----:B------:R-:W4:Y:S01]  /*1e50*/  LDC.64 R6, c[0x0][0xd18] ;  /* 0x00034600ff067b82 */ /* 0x000f220000000a00 */
[----:B------:R-:W-:-:S07]  /*1e60*/  ISETP.NE.AND P3, PT, R2, 0x1, PT ;  /* 0x000000010200780c */ /* 0x000fce0003f65270 */
[----:B------:R-:W1:Y:S08]  /*1e70*/  LDC.64 R8, c[0x0][0xd10] ;  /* 0x00034400ff087b82 */ /* 0x000e700000000a00 */
[----:B------:R-:W2:Y:S08]  /*1e80*/  LDC R18, c[0x0][0xd20] ;  /* 0x00034800ff127b82 */ /* 0x000eb00000000800 */
[----:B------:R-:W3:Y:S01]  /*1e90*/  LDC R20, c[0x0][0xd0c] ;  /* 0x00034300ff147b82 */ /* 0x000ee20000000800 */
[----:B----4-:R-:W-:Y:S01]  /*1ea0*/  IMAD.HI.U32 R19, R0, R7, RZ ;  /* 0x0000000700137227 */ /* 0x010fe200078e00ff */
[----:B------:R-:W-:-:S03]  /*1eb0*/  ISETP.NE.AND P0, PT, R6, 0x1, PT ;  /* 0x000000010600780c */ /* 0x000fc60003f05270 */
[----:B------:R-:W-:-:S03]  /*1ec0*/  IMAD.HI.U32 R7, R10, R7, RZ ;  /* 0x000000070a077227 */ /* 0x000fc600078e00ff */
[----:B------:R-:W4:Y:S01]  /*1ed0*/  LDC.64 R4, c[0x0][0xd28] ;  /* 0x00034a00ff047b82 */ /* 0x000f220000000a00 */
[----:B-1----:R-:W-:-:S04]  /*1ee0*/  IMAD.HI.U32 R22, R3, R8, RZ ;  /* 0x0000000803167227 */ /* 0x002fc800078e00ff */
[----:B------:R-:W-:Y:S01]  /*1ef0*/  IMAD.HI.U32 R24, R13, R8, RZ ;  /* 0x000000080d187227 */ /* 0x000fe200078e00ff */
[----:B------:R-:W-:Y:S02]  /*1f00*/  SHF.R.U32.HI R22, RZ, R9, R22 ;  /* 0x00000009ff167219 */ /* 0x000fe40000011616 */
[-C--:B--2---:R-:W-:Y:S02]  /*1f10*/  SHF.R.U32.HI R19, RZ, R18.reuse, R19 ;  /* 0x00000012ff137219 */ /* 0x084fe40000011613 */
[----:B------:R-:W-:Y:S02]  /*1f20*/  SHF.R.U32.HI R7, RZ, R18, R7 ;  /* 0x00000012ff077219 */ /* 0x000fe40000011607 */
[----:B------:R-:W-:Y:S02]  /*1f30*/  SEL R19, R0, R19, !P0 ;  /* 0x0000001300137207 */ /* 0x000fe40004000000 */
[----:B------:R-:W-:Y:S02]  /*1f40*/  SHF.R.U32.HI R24, RZ, R9, R24 ;  /* 0x00000009ff187219 */ /* 0x000fe40000011618 */
[----:B---3--:R-:W-:-:S02]  /*1f50*/  ISETP.NE.AND P1, PT, R20, 0x1, PT ;  /* 0x000000011400780c */ /* 0x008fc40003f25270 */
[----:B------:R-:W-:Y:S02]  /*1f60*/  SEL R7, R10, R7, !P0 ;  /* 0x000000070a077207 */ /* 0x000fe40004000000 */
[----:B------:R-:W-:Y:S02]  /*1f70*/  SEL R21, R3, R22, !P1 ;  /* 0x0000001603157207 */ /* 0x000fe40004800000 */
[----:B------:R-:W-:Y:S01]  /*1f80*/  SEL R9, R13, R24, !P1 ;  /* 0x000000180d097207 */ /* 0x000fe20004800000 */
[----:B----4-:R-:W-:-:S04]  /*1f90*/  IMAD.HI.U32 R22, R19, R4, RZ ;  /* 0x0000000413167227 */ /* 0x010fc800078e00ff */
[----:B------:R-:W-:Y:S01]  /*1fa0*/  IMAD.HI.U32 R8, R21, R4, RZ ;  /* 0x0000000415087227 */ /* 0x000fe200078e00ff */
[----:B------:R-:W-:-:S04]  /*1fb0*/  @P3 SHF.R.U32.HI R19, RZ, R5, R22 ;  /* 0x00000005ff133219 */ /* 0x000fc80000011616 */
[----:B------:R-:W-:Y:S01]  /*1fc0*/  @P3 SHF.R.U32.HI R21, RZ, R5, R8 ;  /* 0x00000005ff153219 */ /* 0x000fe20000011608 */
[----:B------:R-:W-:-:S04]  /*1fd0*/  IMAD R19, R2, R19, RZ ;  /* 0x0000001302137224 */ /* 0x000fc800078e02ff */
[----:B------:R-:W-:Y:S01]  /*1fe0*/  IMAD R8, R2, R21, RZ ;  /* 0x0000001502087224 */ /* 0x000fe200078e02ff */
[C---:B------:R-:W-:Y:S02]  /*1ff0*/  ISETP.GE.AND P0, PT, R7.reuse, R19, PT ;  /* 0x000000130700720c */ /* 0x040fe40003f06270 */
[----:B------:R-:W-:Y:S02]  /*2000*/  IADD3 R19, PT, PT, -R7, RZ, RZ ;  /* 0x000000ff07137210 */ /* 0x000fe40007ffe1ff */
[----:B------:R-:W-:Y:S01]  /*2010*/  ISETP.GE.OR P0, PT, R9, R8, P0 ;  /* 0x000000080900720c */ /* 0x000fe20000706670 */
[----:B------:R-:W-:-:S04]  /*2020*/  IMAD.HI.U32 R8, R7, R4, RZ ;  /* 0x0000000407087227 */ /* 0x000fc800078e00ff */
[----:B------:R-:W-:Y:S01]  /*2030*/  IMAD R10, R6, R19, R10 ;  /* 0x00000013060a7224 */ /* 0x000fe200078e020a */
[----:B------:R-:W-:-:S04]  /*2040*/  SHF.R.U32.HI R8, RZ, R5, R8 ;  /* 0x00000005ff087219 */ /* 0x000fc80000011608 */
[----:B------:R-:W-:-:S03]  /*2050*/  SEL R8, R7, R8, !P3 ;  /* 0x0000000807087207 */ /* 0x000fc60005800000 */
[----:B------:R-:W-:-:S04]  /*2060*/  @!P0 IMAD.HI.U32 R18, R9, R4, RZ ;  /* 0x0000000409128227 */ /* 0x000fc800078e00ff */
[----:B------:R-:W-:Y:S01]  /*2070*/  IMAD.MOV R4, RZ, RZ, -R8 ;  /* 0x000000ffff047224 */ /* 0x000fe200078e0a08 */
[----:B------:R-:W-:-:S03]  /*2080*/  @!P0 SHF.R.U32.HI R18, RZ, R5, R18 ;  /* 0x00000005ff128219 */ /* 0x000fc60000011612 */
[----:B------:R-:W-:Y:S01]  /*2090*/  IMAD R4, R2, R4, R7 ;  /* 0x0000000402047224 */ /* 0x000fe200078e0207 */
        /* <DEDUP_REMOVED lines=9> */
.L_x_31:
[----:B------:R-:W1:Y:S02]  /*2130*/  LDCU UR8, c[0x0][0xd30] ;  /* 0x0001a600ff0877ac */ /* 0x000e640008000800 */
[----:B-1----:R-:W-:-:S09]  /*2140*/  UISETP.NE.AND UP0, UPT, UR8, 0x1, UPT ;  /* 0x000000010800788c */ /* 0x002fd2000bf05270 */
        /* <DEDUP_REMOVED lines=16> */
[----:B------:R-:W-:-:S07]  /*2250*/  IMAD R10, R5, R4, R10 ;  /* 0x00000004050a7224 */ /* 0x000fce00078e020a */
.L_x_32:
[----:B------:R-:W-:Y:S01]  /*2260*/  VIADD R16, R16, 0x1 ;  /* 0x0000000110107836 */ /* 0x000fe20000000000 */
[----:B------:R-:W-:Y:S01]  /*2270*/  PLOP3.LUT P1, PT, PT, PT, PT, 0x80, 0x8 ;  /* 0x000000000008781c */ /* 0x000fe20003f2f070 */
[----:B------:R-:W-:Y:S02]  /*2280*/  IMAD.IADD R21, R13, 0x1, R58 ;  /* 0x000000010d157824 */ /* 0x000fe400078e023a */
[----:B------:R-:W-:Y:S01]  /*2290*/  IMAD.IADD R20, R10, 0x1, R51 ;  /* 0x000000010a147824 */ /* 0x000fe200078e0233 */
[----:B------:R-:W-:-:S04]  /*22a0*/  ISETP.NE.AND P0, PT, R16, 0x2, PT ;  /* 0x000000021000780c */ /* 0x000fc80003f05270 */
[----:B------:R-:W-:Y:S02]  /*22b0*/  SEL R4, RZ, 0x1, P0 ;  /* 0x00000001ff047807 */ /* 0x000fe40000000000 */
[----:B------:R-:W-:Y:S02]  /*22c0*/  SEL R16, R16, RZ, P0 ;  /* 0x000000ff10107207 */ /* 0x000fe40000000000 */
[----:B------:R-:W-:Y:S01]  /*22d0*/  LOP3.LUT R15, R15, R4, RZ, 0x3c, !PT ;  /* 0x000000040f0f7212 */ /* 0x000fe200078e3cff */
[----:B------:R-:W-:Y:S06]  /*22e0*/  @P2 BRA `(.L_x_33) ;  /* 0xfffffff4003c2947 */ /* 0x000fec000383ffff */
[----:B------:R-:W-:Y:S01]  /*22f0*/  UIADD3 UR6, UPT, UPT, UR6, 0x68, URZ ;  /* 0x0000006806067890 */ /* 0x000fe2000fffe0ff */
[----:B------:R-:W-:-:S03]  /*2300*/  SHF.L.U32 R3, R17, 0x1f, RZ ;  /* 0x0000001f11037819 */ /* 0x000fc600000006ff */
[----:B------:R-:W-:-:S09]  /*2310*/  ULEA UR4, UR14, UR6, 0x3 ;  /* 0x000000060e047291 */ /* 0x000fd2000f8e18ff */
[----:B------:R-:W1:Y:S02]  /*2320*/  SYNCS.PHASECHK.TRANS64.TRYWAIT P0, [UR4], R3 ;  /* 0x00000003ff0075a7 */ /* 0x000e640008001104 */
[----:B-1----:R-:W-:Y:S05]  /*2330*/  @!P0 BRA `(.L_x_34) ;  /* 0x0000006c004c8947 */ /* 0x002fea0003800000 */
.L_x_151:
[----:B------:R-:W-:-:S04]  /*2340*/  UIADD3 UR5, UPT, UPT, UR14, 0x1, URZ ;  /* 0x000000010e057890 */ /* 0x000fc8000fffe0ff */
[----:B------:R-:W-:-:S04]  /*2350*/  UISETP.NE.AND UP0, UPT, UR5, 0xd, UPT ;  /* 0x0000000d0500788c */ /* 0x000fc8000bf05270 */
[----:B------:R-:W-:Y:S02]  /*2360*/  USEL UR7, URZ, 0x1, UP0 ;  /* 0x00000001ff077887 */ /* 0x000fe40008000000 */
[----:B------:R-:W-:-:S04]  /*2370*/  USEL UR5, UR5, URZ, UP0 ;  /* 0x000000ff05057287 */ /* 0x000fc80008000000 */
[----:B------:R-:W-:Y:S01]  /*2380*/  ULEA UR4, UR5, UR6, 0x3 ;  /* 0x0000000605047291 */ /* 0x000fe2000f8e18ff */
[----:B------:R-:W-:-:S04]  /*2390*/  LOP3.LUT R2, R17, UR7, RZ, 0x3c, !PT ;  /* 0x0000000711027c12 */ /* 0x000fc8000f8e3cff */
[----:B-1----:R-:W-:-:S04]  /*23a0*/  SHF.L.U32 R3, R2, 0x1f, RZ ;  /* 0x0000001f02037819 */ /* 0x002fc800000006ff */
[----:B------:R-:W1:Y:S02]  /*23b0*/  SYNCS.PHASECHK.TRANS64.TRYWAIT P0, [UR4], R3 ;  /* 0x00000003ff0075a7 */ /* 0x000e640008001104 */
[----:B-1----:R-:W-:Y:S05]  /*23c0*/  @!P0 BRA `(.L_x_35) ;  /* 0x0000006c00408947 */ /* 0x002fea0003800000 */
.L_x_153:
        /* <DEDUP_REMOVED lines=9> */
.L_x_155:
        /* <DEDUP_REMOVED lines=9> */
.L_x_157:
        /* <DEDUP_REMOVED lines=9> */
.L_x_159:
        /* <DEDUP_REMOVED lines=9> */
.L_x_161:
        /* <DEDUP_REMOVED lines=9> */
.L_x_163:
        /* <DEDUP_REMOVED lines=9> */
.L_x_165:
        /* <DEDUP_REMOVED lines=9> */
.L_x_167:
        /* <DEDUP_REMOVED lines=9> */
.L_x_169:
        /* <DEDUP_REMOVED lines=9> */
.L_x_171:
        /* <DEDUP_REMOVED lines=9> */
.L_x_173:
[----:B------:R-:W-:-:S04]  /*2970*/  UIADD3 UR5, UPT, UPT, UR5, 0x1, URZ ;  /* 0x0000000105057890 */ /* 0x000fc8000fffe0ff */
[----:B------:R-:W-:-:S04]  /*2980*/  UISETP.NE.AND UP0, UPT, UR5, 0xd, UPT ;  /* 0x0000000d0500788c */ /* 0x000fc8000bf05270 */
[----:B------:R-:W-:Y:S02]  /*2990*/  USEL UR4, URZ, 0x1, UP0 ;  /* 0x00000001ff047887 */ /* 0x000fe40008000000 */
[----:B------:R-:W-:-:S04]  /*29a0*/  USEL UR5, UR5, URZ, UP0 ;  /* 0x000000ff05057287 */ /* 0x000fc80008000000 */
[----:B------:R-:W-:Y:S01]  /*29b0*/  ULEA UR5, UR5, UR6, 0x3 ;  /* 0x0000000605057291 */ /* 0x000fe2000f8e18ff */
[----:B-1----:R-:W-:-:S04]  /*29c0*/  LOP3.LUT R3, R2, UR4, RZ, 0x3c, !PT ;  /* 0x0000000402037c12 */ /* 0x002fc8000f8e3cff */
[----:B------:R-:W-:Y:S01]  /*29d0*/  SHF.L.U32 R3, R3, 0x1f, RZ ;  /* 0x0000001f03037819 */ /* 0x000fe200000006ff */
[----:B----4-:R-:W-:-:S07]  /*29e0*/  IMAD.U32 R0, RZ, RZ, UR5 ;  /* 0x00000005ff007e24 */ /* 0x010fce000f8e00ff */
.L_x_46:
[----:B-1----:R1:W2:Y:S02]  /*29f0*/  SYNCS.PHASECHK.TRANS64.TRYWAIT P0, [R0+URZ], R3 ;  /* 0x00000003000075a7 */ /* 0x0022a400080011ff */
[----:B--2---:R-:W-:Y:S05]  /*2a00*/  @!P0 NANOSLEEP.SYNCS 0x989680 ;  /* 0x009896800000895d */ /* 0x004fea0003900000 */
[----:B------:R-:W2:Y:S02]  /*2a10*/  @!P0 SYNCS.PHASECHK.TRANS64 P0, [R0+URZ], R3 ;  /* 0x00000003000085a7 */ /* 0x000ea400080010ff */
[----:B--2---:R-:W-:Y:S05]  /*2a20*/  @P0 EXIT ;  /* 0x000000000000094d */ /* 0x004fea0003800000 */
[----:B------:R-:W-:Y:S05]  /*2a30*/  BRA `(.L_x_46) ;  /* 0xfffffffc00ec7947 */ /* 0x000fea000383ffff */
.L_x_23:
[----:B------:R-:W-:-:S04]  /*2a40*/  UISETP.NE.AND UP1, UPT, UR37, URZ, UPT ;  /* 0x000000ff2500728c */ /* 0x000fc8000bf25270 */
[----:B------:R-:W-:-:S09]  /*2a50*/  UISETP.NE.OR UP1, UPT, UR10, 0x1, UP1 ;  /* 0x000000010a00788c */ /* 0x000fd20008f25670 */
[----:B------:R-:W-:Y:S05]  /*2a60*/  BRA.U UP1, `(.L_x_47) ;  /* 0x0000000501487547 */ /* 0x000fea000b800000 */
[----:B------:R-:W-:Y:S01]  /*2a70*/  ISETP.GE.U32.AND P2, PT, R3, 0x2, PT ;  /* 0x000000020300780c */ /* 0x000fe20003f46070 */
[----:B------:R-:W-:Y:S01]  /*2a80*/  IMAD.MOV.U32 R12, RZ, RZ, 0x1 ;  /* 0x00000001ff0c7424 */ /* 0x000fe200078e00ff */
[----:B------:R-:W-:Y:S02]  /*2a90*/  CS2R R10, SRZ ;  /* 0x00000000000a7805 */ /* 0x000fe4000001ff00 */
[----:B------:R-:W-:Y:S01]  /*2aa0*/  CS2R R8, SRZ ;  /* 0x0000000000087805 */ /* 0x000fe2000001ff00 */
[----:B------:R-:W-:Y:S01]  /*2ab0*/  UMOV UR4, 0x400 ;  /* 0x0000040000047882 */ /* 0x000fe20000000000 */
[----:B------:R-:W-:Y:S01]  /*2ac0*/  UMOV UR6, URZ ;  /* 0x000000ff00067c82 */ /* 0x000fe20008000000 */
[----:B------:R-:W-:-:S12]  /*2ad0*/  ULEA UR37, UR37, UR4, 0x18 ;  /* 0x0000000425257291 */ /* 0x000fd8000f8ec0ff */
.L_x_51:
[----:B------:R-:W-:Y:S02]  /*2ae0*/  LEA R0, R8, UR37, 0x3 ;  /* 0x0000002508007c11 */ /* 0x000fe4000f8e18ff */
[----:B------:R-:W-:-:S03]  /*2af0*/  SHF.L.U32 R5, R9, 0x1f, RZ ;  /* 0x0000001f09057819 */ /* 0x000fc600000006ff */
[----:B------:R-:W-:Y:S01]  /*2b00*/  VIADD R4, R0, 0x170 ;  /* 0x0000017000047836 */ /* 0x000fe20000000000 */
[----:B------:R-:W1:Y:S02]  /*2b10*/  SYNCS.PHASECHK.TRANS64.TRYWAIT P0, [R0+URZ+0x160], R5 ;  /* 0x00016005000075a7 */ /* 0x000e6400080011ff */
[----:B-1----:R-:W-:Y:S05]  /*2b20*/  @!P0 BRA `(.L_x_48) ;  /* 0x0000006800708947 */ /* 0x002fea0003800000 */
.L_x_174:
[----:B------:R-:W-:Y:S01]  /*2b30*/  ULEA UR5, UR6, UR37, 0x3 ;  /* 0x0000002506057291 */ /* 0x000fe2000f8e18ff */
[----:B------:R-:W-:Y:S01]  /*2b40*/  PRMT R4, RZ, 0x654, R4 ;  /* 0x00000654ff047816 */ /* 0x000fe20000000004 */
[----:B-1----:R-:W-:Y:S01]  /*2b50*/  @!P2 IMAD.MOV.U32 R5, RZ, RZ, 0x10 ;  /* 0x00000010ff05a424 */ /* 0x002fe200078e00ff */
[----:B------:R-:W-:Y:S01]  /*2b60*/  SHF.L.U32 R7, R12, 0x1f, RZ ;  /* 0x0000001f0c077819 */ /* 0x000fe200000006ff */
[----:B------:R-:W-:Y:S01]  /*2b70*/  UIADD3 UR4, UPT, UPT, UR5, 0x120, URZ ;  /* 0x0000012005047890 */ /* 0x000fe2000fffe0ff */
[----:B------:R1:W-:Y:S05]  /*2b80*/  SYNCS.ARRIVE.TRANS64.RED.A1T0 RZ, [R4+URZ], RZ ;  /* 0x000000ff04ff79a7 */ /* 0x0003ea00081004ff */
[----:B------:R-:W-:Y:S01]  /*2b90*/  IMAD.U32 R0, RZ, RZ, UR4 ;  /* 0x00000004ff007e24 */ /* 0x000fe2000f8e00ff */
[----:B------:R-:W2:Y:S04]  /*2ba0*/  SYNCS.PHASECHK.TRANS64.TRYWAIT P0, [UR5+0x130], R7 ;  /* 0x00013007ff0075a7 */ /* 0x000ea80008001105 */
[----:B------:R-:W-:Y:S01]  /*2bb0*/  PRMT R13, R3, 0x654, R0 ;  /* 0x00000654030d7816 */ /* 0x000fe20000000000 */
[----:B-12---:R-:W-:Y:S06]  /*2bc0*/  @!P0 BRA `(.L_x_49) ;  /* 0x00000068005c8947 */ /* 0x006fec0003800000 */
.L_x_176:
[----:B------:R-:W-:Y:S01]  /*2bd0*/  ULEA UR4, UR6, UR37, 0x4 ;  /* 0x0000002506047291 */ /* 0x000fe2000f8e20ff */
[----:B------:R-:W-:Y:S01]  /*2be0*/  SEL R2, R13, R2, !P2 ;  /* 0x000000020d027207 */ /* 0x000fe20005000000 */
[----:B------:R-:W-:Y:S01]  /*2bf0*/  UIADD3 UR5, UPT, UPT, UR5, 0x120, URZ ;  /* 0x0000012005057890 */ /* 0x000fe2000fffe0ff */
[----:B-1----:R-:W-:Y:S01]  /*2c00*/  LEA R0, R11, UR37, 0x3 ;  /* 0x000000250b007c11 */ /* 0x002fe2000f8e18ff */
[----:B------:R-:W-:Y:S01]  /*2c10*/  UIADD3 UR4, UPT, UPT, UR4, 0x190, URZ ;  /* 0x0000019004047890 */ /* 0x000fe2000fffe0ff */
[----:B------:R1:W-:Y:S01]  /*2c20*/  @!P2 SYNCS.ARRIVE.TRANS64.RED RZ, [R2+URZ], R5 ;  /* 0x0000000502ffa9a7 */ /* 0x0003e200080004ff */
[----:B------:R-:W-:Y:S01]  /*2c30*/  UIADD3 UR6, UPT, UPT, UR6, 0x1, URZ ;  /* 0x0000000106067890 */ /* 0x000fe2000fffe0ff */
[----:B------:R-:W-:-:S03]  /*2c40*/  VIADD R8, R8, 0x1 ;  /* 0x0000000108087836 */ /* 0x000fc60000000000 */
[----:B------:R-:W-:Y:S02]  /*2c50*/  UISETP.NE.AND UP0, UPT, UR6, 0x2, UPT ;  /* 0x000000020600788c */ /* 0x000fe4000bf05270 */
[----:B------:R-:W-:Y:S01]  /*2c60*/  ISETP.NE.AND P0, PT, R8, 0x2, PT ;  /* 0x000000020800780c */ /* 0x000fe20003f05270 */
[----:B------:R-:W-:Y:S06]  /*2c70*/  UGETNEXTWORKID.BROADCAST [UR4], [UR5] ;  /* 0x00000000040073ca */ /* 0x000fec0008000100 */
[----:B------:R-:W-:Y:S02]  /*2c80*/  USEL UR4, URZ, 0x1, UP0 ;  /* 0x00000001ff047887 */ /* 0x000fe40008000000 */
[----:B------:R-:W-:-:S04]  /*2c90*/  USEL UR6, UR6, URZ, UP0 ;  /* 0x000000ff06067287 */ /* 0x000fc80008000000 */
[----:B------:R-:W-:Y:S02]  /*2ca0*/  LOP3.LUT R12, R12, UR4, RZ, 0x3c, !PT ;  /* 0x000000040c0c7c12 */ /* 0x000fe4000f8e3cff */
[----:B-1----:R-:W-:-:S04]  /*2cb0*/  SHF.L.U32 R5, R10, 0x1f, RZ ;  /* 0x0000001f0a057819 */ /* 0x002fc800000006ff */
[----:B------:R-:W1:Y:S02]  /*2cc0*/  SYNCS.PHASECHK.TRANS64.TRYWAIT P1, [R0+URZ+0x120], R5 ;  /* 0x00012005000075a7 */ /* 0x000e6400080211ff */
[----:B-1----:R-:W-:Y:S05]  /*2cd0*/  @!P1 BRA `(.L_x_50) ;  /* 0x0000006800309947 */ /* 0x002fea0003800000 */
.L_x_177:
[C---:B------:R-:W-:Y:S01]  /*2ce0*/  LEA R4, R11.reuse, UR37, 0x4 ;  /* 0x000000250b047c11 */ /* 0x040fe2000f8e20ff */
[----:B-1----:R-:W-:Y:S01]  /*2cf0*/  VIADD R0, R0, 0x130 ;  /* 0x0000013000007836 */ /* 0x002fe20000000000 */
[----:B------:R-:W-:Y:S01]  /*2d00*/  SEL R8, R8, RZ, P0 ;  /* 0x000000ff08087207 */ /* 0x000fe20000000000 */
[----:B------:R-:W-:-:S03]  /*2d10*/  VIADD R11, R11, 0x1 ;  /* 0x000000010b0b7836 */ /* 0x000fc60000000000 */
[----:B------:R-:W1:Y:S01]  /*2d20*/  LDS.128 R4, [R4+0x190] ;  /* 0x0001900004047984 */ /* 0x000e620000000c00 */
[----:B------:R-:W-:Y:S02]  /*2d30*/  PRMT R0, RZ, 0x654, R0 ;  /* 0x00000654ff007816 */ /* 0x000fe40000000000 */
[C---:B------:R-:W-:Y:S01]  /*2d40*/  ISETP.NE.AND P1, PT, R11.reuse, 0x2, PT ;  /* 0x000000020b00780c */ /* 0x040fe20003f25270 */
[----:B------:R-:W-:Y:S01]  /*2d50*/  @!PT LDS RZ, [RZ] ;  /* 0x00000000fffff984 */ /* 0x000fe20000000800 */
[----:B------:R-:W-:Y:S01]  /*2d60*/  @!PT LDS RZ, [RZ] ;  /* 0x00000000fffff984 */ /* 0x000fe20000000800 */
[----:B------:R-:W-:Y:S01]  /*2d70*/  @!PT LDS RZ, [RZ] ;  /* 0x00000000fffff984 */ /* 0x000fe20000000800 */
[----:B------:R-:W-:Y:S01]  /*2d80*/  @!PT LDS RZ, [RZ] ;  /* 0x00000000fffff984 */ /* 0x000fe20000000800 */
[----:B------:R2:W-:Y:S06]  /*2d90*/  MEMBAR.ALL.CTA ;  /* 0x0000000000007992 */ /* 0x0005ec0000008000 */
[----:B--2---:R-:W2:Y:S01]  /*2da0*/  FENCE.VIEW.ASYNC.S ;  /* 0x00000000000073c6 */ /* 0x004ea20000000000 */
[----:B------:R-:W-:Y:S01]  /*2db0*/  SEL R11, R11, RZ, P1 ;  /* 0x000000ff0b0b7207 */ /* 0x000fe20000800000 */
[----:B--2---:R2:W-:Y:S01]  /*2dc0*/  SYNCS.ARRIVE.TRANS64.RED.A1T0 RZ, [R0+URZ], RZ ;  /* 0x000000ff00ff79a7 */ /* 0x0045e200081004ff */
[----:B-1----:R-:W-:-:S02]  /*2dd0*/  LOP3.LUT P3, RZ, R6, 0x1, RZ, 0xc0, !PT ;  /* 0x0000000106ff7812 */ /* 0x002fc4000786c0ff */
[----:B------:R-:W-:-:S04]  /*2de0*/  SEL R5, RZ, 0x1, P1 ;  /* 0x00000001ff057807 */ /* 0x000fc80000800000 */
[----:B------:R-:W-:Y:S02]  /*2df0*/  LOP3.LUT R10, R10, R5, RZ, 0x3c, !PT ;  /* 0x000000050a0a7212 */ /* 0x000fe400078e3cff */
[----:B--2---:R-:W-:-:S04]  /*2e00*/  SEL R0, RZ, 0x1, P0 ;  /* 0x00000001ff007807 */ /* 0x004fc80000000000 */
[----:B------:R-:W-:Y:S01]  /*2e10*/  LOP3.LUT R9, R9, R0, RZ, 0x3c, !PT ;  /* 0x0000000009097212 */ /* 0x000fe200078e3cff */
[----:B------:R-:W-:Y:S06]  /*2e20*/  @P3 BRA `(.L_x_51) ;  /* 0xfffffffc002c3947 */ /* 0x000fec000383ffff */
[----:B------:R-:W-:Y:S01]  /*2e30*/  ULEA UR5, UR6, UR37, 0x3 ;  /* 0x0000002506057291 */ /* 0x000fe2000f8e18ff */
[----:B------:R-:W-:-:S08]  /*2e40*/  SHF.L.U32 R3, R12, 0x1f, RZ ;  /* 0x0000001f0c037819 */ /* 0x000fd000000006ff */
[----:B------:R-:W1:Y:S02]  /*2e50*/  SYNCS.PHASECHK.TRANS64 P0, [UR5+0x130], R3 ;  /* 0x00013003ff0075a7 */ /* 0x000e640008001005 */
[----:B-1----:R-:W-:Y:S05]  /*2e60*/  @P0 BRA `(.L_x_52) ;  /* 0x0000000000080947 */ /* 0x002fea0003800000 */
[----:B------:R-:W1:Y:S02]  /*2e70*/  SYNCS.PHASECHK.TRANS64.TRYWAIT P0, [UR5+0x130], R3 ;  /* 0x00013003ff0075a7 */ /* 0x000e640008001105 */
[----:B-1----:R-:W-:Y:S05]  /*2e80*/  @!P0 BRA `(.L_x_53) ;  /* 0x0000006400d88947 */ /* 0x002fea0003800000 */
.L_x_52:
[----:B------:R-:W-:-:S04]  /*2e90*/  UIADD3 UR4, UPT, UPT, UR6, 0x1, URZ ;  /* 0x0000000106047890 */ /* 0x000fc8000fffe0ff */
[----:B------:R-:W-:-:S04]  /*2ea0*/  UISETP.NE.AND UP0, UPT, UR4, 0x2, UPT ;  /* 0x000000020400788c */ /* 0x000fc8000bf05270 */
[----:B------:R-:W-:Y:S02]  /*2eb0*/  USEL UR7, URZ, 0x1, UP0 ;  /* 0x00000001ff077887 */ /* 0x000fe40008000000 */
[----:B------:R-:W-:-:S04]  /*2ec0*/  USEL UR4, UR4, URZ, UP0 ;  /* 0x000000ff04047287 */ /* 0x000fc80008000000 */
[----:B------:R-:W-:Y:S01]  /*2ed0*/  ULEA UR4, UR4, UR37, 0x3 ;  /* 0x0000002504047291 */ /* 0x000fe2000f8e18ff */
[----:B-1----:R-:W-:-:S04]  /*2ee0*/  LOP3.LUT R3, R12, UR7, RZ, 0x3c, !PT ;  /* 0x000000070c037c12 */ /* 0x002fc8000f8e3cff */
[----:B------:R-:W-:-:S04]  /*2ef0*/  SHF.L.U32 R0, R3, 0x1f, RZ ;  /* 0x0000001f03007819 */ /* 0x000fc800000006ff */
[----:B------:R-:W1:Y:S02]  /*2f00*/  SYNCS.PHASECHK.TRANS64 P0, [UR4+0x130], R0 ;  /* 0x00013000ff0075a7 */ /* 0x000e640008001004 */
[----:B-1----:R-:W-:Y:S05]  /*2f10*/  @P0 EXIT ;  /* 0x000000000000094d */ /* 0x002fea0003800000 */
[----:B------:R-:W-:Y:S02]  /*2f20*/  SHF.L.U32 R3, R3, 0x1f, RZ ;  /* 0x0000001f03037819 */ /* 0x000fe400000006ff */
[----:B------:R-:W-:-:S07]  /*2f30*/  MOV R0, UR4 ;  /* 0x0000000400007c02 */ /* 0x000fce0008000f00 */
.L_x_54:
[----:B-1----:R1:W2:Y:S02]  /*2f40*/  SYNCS.PHASECHK.TRANS64.TRYWAIT P0, [R0+URZ+0x130], R3 ;  /* 0x00013003000075a7 */ /* 0x0022a400080011ff */
[----:B--2---:R-:W-:Y:S05]  /*2f50*/  @!P0 NANOSLEEP.SYNCS 0x989680 ;  /* 0x009896800000895d */ /* 0x004fea0003900000 */
[----:B------:R-:W2:Y:S02]  /*2f60*/  @!P0 SYNCS.PHASECHK.TRANS64 P0, [R0+URZ+0x130], R3 ;  /* 0x00013003000085a7 */ /* 0x000ea400080010ff */
[----:B--2---:R-:W-:Y:S05]  /*2f70*/  @P0 EXIT ;  /* 0x000000000000094d */ /* 0x004fea0003800000 */
[----:B------:R-:W-:Y:S05]  /*2f80*/  BRA `(.L_x_54) ;  /* 0xfffffffc00ec7947 */ /* 0x000fea000383ffff */
.L_x_47:
[----:B------:R-:W-:Y:S05]  /*2f90*/  BRA.U UP4, `(.L_x_55) ;  /* 0x00000011045c7547 */ /* 0x000fea000b800000 */
[----:B------:R-:W-:Y:S01]  /*2fa0*/  UMOV UR6, 0x40 ;  /* 0x0000004000067882 */ /* 0x000fe20000000000 */
[----:B------:R-:W-:Y:S01]  /*2fb0*/  NOP ;  /* 0x0000000000007918 */ /* 0x000fe20000000000 */
[----:B------:R-:W-:Y:S01]  /*2fc0*/  ULEA UR6, UR37, UR6, 0x18 ;  /* 0x0000000625067291 */ /* 0x000fe2000f8ec0ff */
[----:B------:R-:W-:Y:S02]  /*2fd0*/  UMOV UR7, 0x400 ;  /* 0x0000040000077882 */ /* 0x000fe40000000000 */
[----:B------:R-:W-:-:S06]  /*2fe0*/  ULEA UR37, UR37, UR7, 0x18 ;  /* 0x0000000725257291 */ /* 0x000fcc000f8ec0ff */
[----:B------:R-:W1:Y:S02]  /*2ff0*/  LDS.U8 R2, [UR6+0x1c] ;  /* 0x00001c06ff027984 */ /* 0x000e640008000000 */
[----:B-1----:R-:W-:-:S13]  /*3000*/  ISETP.NE.AND P0, PT, R2, RZ, PT ;  /* 0x000000ff0200720c */ /* 0x002fda0003f05270 */
[----:B------:R-:W-:Y:S05]  /*3010*/  @P0 BRA `(.L_x_56) ;  /* 0x0000000400080947 */ /* 0x000fea0003800000 */
[----:B------:R-:W-:Y:S02]  /*3020*/  UISETP.NE.U32.AND UP0, UPT, UR4, 0x1, UPT ;  /* 0x000000010400788c */ /* 0x000fe4000bf05070 */
[----:B------:R-:W-:-:S07]  /*3030*/  UIADD3 UR8, UPT, UPT, UR6, 0x8, URZ ;  /* 0x0000000806087890 */ /* 0x000fce000fffe0ff */
[----:B------:R-:W-:Y:S05]  /*3040*/  BRA.U !UP0, `(.L_x_57) ;  /* 0x00000001089c7547 */ /* 0x000fea000b800000 */
[----:B------:R-:W-:Y:S01]  /*3050*/  ELECT P0, URZ, PT ;  /* 0x0000000000ff782f */ /* 0x000fe20003800000 */
[----:B------:R-:W-:-:S12]  /*3060*/  BSSY B0, `(.L_x_57) ;  /* 0x0000025000007945 */ /* 0x000fd80003800000 */
[----:B------:R-:W-:Y:S05]  /*3070*/  @!P0 BRA `(.L_x_58) ;  /* 0x00000000008c8947 */ /* 0x000fea0003800000 */
[----:B------:R-:W-:-:S05]  /*3080*/  UMOV UR7, 0x10 ;  /* 0x0000001000077882 */ /* 0x000fca0000000000 */
[----:B------:R-:W-:Y:S04]  /*3090*/  DEPBAR.LE SB1, 0x36 ;  /* 0x00009d800000791a */ /* 0x000fe80000000000 */
[----:B------:R-:W1:Y:S02]  /*30a0*/  UTCATOMSWS.2CTA.FIND_AND_SET.ALIGN UP1, UR7, UR7 ;  /* 0x00000007000775e3 */ /* 0x000e640008220800 */
[----:B-1----:R-:W-:Y:S01]  /*30b0*/  MOV R9, UR7 ;  /* 0x0000000700097c02 */ /* 0x002fe20008000f00 */
[----:B------:R-:W-:Y:S06]  /*30c0*/  BRA.U UP1, `(.L_x_59) ;  /* 0x0000000101187547 */ /* 0x000fec000b800000 */
.L_x_60:
[----:B------:R-:W-:Y:S05]  /*30d0*/  NANOSLEEP 0x64 ;  /* 0x000000640000795d */ /* 0x000fea0003800000 */
[----:B------:R-:W-:-:S05]  /*30e0*/  UMOV UR7, 0x10 ;  /* 0x0000001000077882 */ /* 0x000fca0000000000 */
[----:B------:R-:W-:Y:S04]  /*30f0*/  DEPBAR.LE SB1, 0x36 ;  /* 0x00009d800000791a */ /* 0x000fe80000000000 */
[----:B------:R-:W1:Y:S02]  /*3100*/  UTCATOMSWS.2CTA.FIND_AND_SET.ALIGN UP1, UR7, UR7 ;  /* 0x00000007000775e3 */ /* 0x000e640008220800 */
[----:B-1----:R-:W-:Y:S01]  /*3110*/  MOV R9, UR7 ;  /* 0x0000000700097c02 */ /* 0x002fe20008000f00 */
[----:B------:R-:W-:Y:S05]  /*3120*/  BRA.U !UP1, `(.L_x_60) ;  /* 0xfffffffd09e87547 */ /* 0x000fea000b83ffff */
.L_x_59:
[----:B------:R-:W1:Y:S01]  /*3130*/  LDS R5, [UR6+0x10] ;  /* 0x00001006ff057984 */ /* 0x000e620008000800 */
[----:B------:R-:W-:Y:S01]  /*3140*/  IMAD.U32 R3, RZ, RZ, UR37 ;  /* 0x00000025ff037e24 */ /* 0x000fe2000f8e00ff */
[----:B------:R-:W-:-:S03]  /*3150*/  MOV R2, UR5 ;  /* 0x0000000500027c02 */ /* 0x000fc60008000f00 */
[----:B------:R-:W-:Y:S01]  /*3160*/  VIADD R3, R3, 0x1b0 ;  /* 0x000001b003037836 */ /* 0x000fe20000000000 */
[----:B-1----:R-:W-:-:S04]  /*3170*/  SHF.L.U32 R5, R5, 0x1f, RZ ;  /* 0x0000001f05057819 */ /* 0x002fc800000006ff */
[----:B------:R-:W1:Y:S02]  /*3180*/  SYNCS.PHASECHK.TRANS64.TRYWAIT P0, [UR6+0x8], R5 ;  /* 0x00000805ff0075a7 */ /* 0x000e640008001106 */
[----:B-1----:R-:W-:Y:S05]  /*3190*/  @P0 BRA `(.L_x_61) ;  /* 0x0000000000080947 */ /* 0x002fea0003800000 */
[----:B------:R-:W1:Y:S02]  /*31a0*/  SYNCS.PHASECHK.TRANS64.TRYWAIT P0, [UR6+0x8], R5 ;  /* 0x00000805ff0075a7 */ /* 0x000e640008001106 */
[----:B-1----:R-:W-:Y:S05]  /*31b0*/  @!P0 BRA `(.L_x_62) ;  /* 0x0000006400248947 */ /* 0x002fea0003800000 */
.L_x_61:
[----:B-1----:R-:W-:Y:S01]  /*31c0*/  HFMA2 R4, -RZ, RZ, 0, 5.9604644775390625e-08 ;  /* 0x00000001ff047431 */ /* 0x002fe200000001ff */
[----:B------:R-:W-:Y:S01]  /*31d0*/  UPRMT UR7, UR5, 0x654, UR8 ;  /* 0x0000065405077896 */ /* 0x000fe20008000008 */
[----:B------:R-:W-:Y:S01]  /*31e0*/  IMAD.MOV.U32 R6, RZ, RZ, 0xffff ;  /* 0x0000ffffff067424 */ /* 0x000fe200078e00ff */
[----:B------:R-:W-:Y:S01]  /*31f0*/  PRMT R2, R2, 0x654, R3 ;  /* 0x0000065402027816 */ /* 0x000fe20000000003 */
[----:B------:R-:W-:Y:S02]  /*3200*/  IMAD.MOV.U32 R5, RZ, RZ, 0x4 ;  /* 0x00000004ff057424 */ /* 0x000fe400078e00ff */
[----:B------:R-:W-:Y:S01]  /*3210*/  IMAD.SHL.U32 R8, R9, 0x20, RZ ;  /* 0x0000002009087824 */ /* 0x000fe200078e00ff */
[----:B------:R-:W-:Y:S02]  /*3220*/  MOV R3, UR7 ;  /* 0x0000000700037c02 */ /* 0x000fe40008000f00 */
[-C--:B------:R-:W-:Y:S01]  /*3230*/  SHF.L.U32 R7, R6, R9.reuse, RZ ;  /* 0x0000000906077219 */ /* 0x080fe200000006ff */
[----:B------:R1:W-:Y:S01]  /*3240*/  SYNCS.ARRIVE.TRANS64.RED RZ, [UR7], R5 ;  /* 0x00000005ffff79a7 */ /* 0x0003e20008000407 */
[----:B------:R-:W-:Y:S01]  /*3250*/  SHF.L.U32 R6, R4, R9, RZ ;  /* 0x0000000904067219 */ /* 0x000fe200000006ff */
[----:B------:R1:W-:Y:S04]  /*3260*/  STS [UR37+0x1b0], R8 ;  /* 0x0001b008ff007988 */ /* 0x0003e80008000825 */
[----:B------:R1:W-:Y:S04]  /*3270*/  STAS [R2.64], R9 ;  /* 0x0000000902007dbd */ /* 0x0003e8000c0008ff */
[----:B------:R1:W-:Y:S04]  /*3280*/  ATOMS.OR RZ, [UR6+0x14], R7 ;  /* 0x00001407ffff798c */ /* 0x0003e8000b000006 */
[----:B------:R1:W-:Y:S04]  /*3290*/  ATOMS.OR RZ, [UR6+0x18], R6 ;  /* 0x00001806ffff798c */ /* 0x0003e8000b000006 */
[----:B------:R1:W-:Y:S02]  /*32a0*/  ATOMS.XOR RZ, [UR6+0x10], R4 ;  /* 0x00001004ffff798c */ /* 0x0003e4000b800006 */
.L_x_58:
[----:B------:R-:W-:Y:S05]  /*32b0*/  BSYNC B0 ;  /* 0x0000000000007941 */ /* 0x000fea0003800000 */
.L_x_57:
[----:B------:R-:W-:Y:S05]  /*32c0*/  BRA.U UP0, `(.L_x_63) ;  /* 0x00000001006c7547 */ /* 0x000fea000b800000 */
[----:B------:R-:W-:-:S03]  /*32d0*/  UMOV UR7, 0xffffffff ;  /* 0xffffffff00077882 */ /* 0x000fc60000000000 */
[----:B------:R-:W-:Y:S05]  /*32e0*/  BRA.DIV UR7, `(.L_x_64) ;  /* 0x0000006207f07947 */ /* 0x000fea000b800000 */
[----:B------:R-:W-:-:S13]  /*32f0*/  ELECT P6, URZ, PT ;  /* 0x0000000000ff782f */ /* 0x000fda00038c0000 */
.L_x_181:
[----:B------:R-:W-:Y:S05]  /*3300*/  @!P6 BRA `(.L_x_63) ;  /* 0x00000000005ce947 */ /* 0x000fea0003800000 */
[----:B-1----:R-:W1:Y:S02]  /*3310*/  LDS R3, [UR6+0x10] ;  /* 0x00001006ff037984 */ /* 0x002e640008000800 */
[----:B-1----:R-:W-:-:S04]  /*3320*/  SHF.L.U32 R3, R3, 0x1f, RZ ;  /* 0x0000001f03037819 */ /* 0x002fc800000006ff */
[----:B------:R-:W1:Y:S02]  /*3330*/  SYNCS.PHASECHK.TRANS64.TRYWAIT P0, [UR6+0x8], R3 ;  /* 0x00000803ff0075a7 */ /* 0x000e640008001106 */
[----:B-1----:R-:W-:Y:S05]  /*3340*/  @P0 BRA `(.L_x_65) ;  /* 0x0000000000080947 */ /* 0x002fea0003800000 */
[----:B------:R-:W1:Y:S02]  /*3350*/  SYNCS.PHASECHK.TRANS64.TRYWAIT P0, [UR6+0x8], R3 ;  /* 0x00000803ff0075a7 */ /* 0x000e640008001106 */
[----:B-1----:R-:W-:Y:S05]  /*3360*/  @!P0 BRA `(.L_x_66) ;  /* 0x0000006000f08947 */ /* 0x002fea0003800000 */
.L_x_65:
[----:B------:R-:W2:Y:S01]  /*3370*/  LDS R5, [UR37+0x1b0] ;  /* 0x0001b025ff057984 */ /* 0x000ea20008000800 */
[----:B-1----:R-:W-:Y:S02]  /*3380*/  HFMA2 R2, -RZ, RZ, 0, 5.9604644775390625e-08 ;  /* 0x00000001ff027431 */ /* 0x002fe400000001ff */
[----:B------:R-:W-:Y:S01]  /*3390*/  IMAD.MOV.U32 R3, RZ, RZ, 0xffff ;  /* 0x0000ffffff037424 */ /* 0x000fe200078e00ff */
[----:B------:R-:W-:Y:S01]  /*33a0*/  UPRMT UR7, UR5, 0x654, UR8 ;  /* 0x0000065405077896 */ /* 0x000fe20008000008 */
[----:B--2---:R-:W-:-:S03]  /*33b0*/  IMAD.SHL.U32 R4, R5, 0x20, RZ ;  /* 0x0000002005047824 */ /* 0x004fc600078e00ff */
[-C--:B------:R-:W-:Y:S02]  /*33c0*/  SHF.L.U32 R3, R3, R5.reuse, RZ ;  /* 0x0000000503037219 */ /* 0x080fe400000006ff */
[----:B------:R-:W-:Y:S01]  /*33d0*/  SHF.L.U32 R5, R2, R5, RZ ;  /* 0x0000000502057219 */ /* 0x000fe200000006ff */
[----:B------:R2:W-:Y:S04]  /*33e0*/  STS [UR37+0x1b0], R4 ;  /* 0x0001b004ff007988 */ /* 0x0005e80008000825 */
[----:B------:R2:W-:Y:S04]  /*33f0*/  ATOMS.OR RZ, [UR6+0x14], R3 ;  /* 0x00001403ffff798c */ /* 0x0005e8000b000006 */
[----:B------:R2:W-:Y:S01]  /*3400*/  ATOMS.OR RZ, [UR6+0x18], R5 ;  /* 0x00001805ffff798c */ /* 0x0005e2000b000006 */
[----:B------:R-:W-:Y:S03]  /*3410*/  SYNCS.ARRIVE.TRANS64.RED.A1T0 RZ, [UR7], RZ ;  /* 0x000000ffffff79a7 */ /* 0x000fe60008100407 */
[----:B------:R2:W-:Y:S01]  /*3420*/  ATOMS.XOR RZ, [UR6+0x10], R2 ;  /* 0x00001002ffff798c */ /* 0x0005e2000b800006 */
[----:B------:R-:W-:Y:S05]  /*3430*/  BRA `(.L_x_63) ;  /* 0x0000000000107947 */ /* 0x000fea0003800000 */
.L_x_56:
[----:B------:R-:W-:-:S05]  /*3440*/  MOV R2, 0xffffffff ;  /* 0xffffffff00027802 */ /* 0x000fca0000000f00 */
[----:B------:R1:W-:Y:S02]  /*3450*/  STS [UR37+0x1b0], R2 ;  /* 0x0001b002ff007988 */ /* 0x0003e40008000825 */
[----:B-1----:R-:W-:Y:S02]  /*3460*/  MOV R2, 0x3480 ;  /* 0x0000348000027802 */ /* 0x002fe40000000f00 */
[----:B-----5:R-:W-:Y:S05]  /*3470*/  CALL.REL.NOINC `($__internal_1_$__cuda_sm10x_tcgen05_guardrail_trap_phase_invalid_during_alloc) ;  /* 0x0000006800947944 */ /* 0x020fea0003c00000 */
.L_x_63:
[----:B------:R-:W-:Y:S05]  /*3480*/  WARPSYNC.ALL ;  /* 0x0000000000007948 */ /* 0x000fea0003800000 */
[----:B------:R-:W3:Y:S01]  /*3490*/  S2UR UR6, SR_CgaCtaId ;  /* 0x00000000000679c3 */ /* 0x000ee20000008800 */
[----:B------:R-:W-:Y:S01]  /*34a0*/  UMOV UR7, 0x400 ;  /* 0x0000040000077882 */ /* 0x000fe20000000000 */
[----:B------:R-:W-:-:S06]  /*34b0*/  NOP ;  /* 0x0000000000007918 */ /* 0x000fcc0000000000 */
[----:B------:R-:W-:Y:S06]  /*34c0*/  BAR.ARV 0x6, 0xa0 ;  /* 0x0182800000007b1d */ /* 0x000fec0000002000 */
[----:B------:R-:W-:Y:S01]  /*34d0*/  LOP3.LUT R10, R10, 0xffff, RZ, 0xc0, !PT ;  /* 0x0000ffff0a0a7812 */ /* 0x000fe200078ec0ff */
[----:B------:R-:W-:Y:S01]  /*34e0*/  UISETP.LT.AND UP0, UPT, UR15, 0x1, UPT ;  /* 0x000000010f00788c */ /* 0x000fe2000bf01270 */
[----:B------:R-:W-:Y:S01]  /*34f0*/  LOP3.LUT R0, R0, 0xffff, RZ, 0xc0, !PT ;  /* 0x0000ffff00007812 */ /* 0x000fe200078ec0ff */
[----:B-1----:R-:W-:Y:S01]  /*3500*/  IMAD.MOV.U32 R9, RZ, RZ, 0x1 ;  /* 0x00000001ff097424 */ /* 0x002fe200078e00ff */
[----:B------:R-:W-:Y:S01]  /*3510*/  R2UR UR11, R10 ;  /* 0x000000000a0b72ca */ /* 0x000fe200000e0000 */
[----:B------:R-:W-:Y:S01]  /*3520*/  USEL UR12, UR15, 0x1, !UP0 ;  /* 0x000000010f0c7887 */ /* 0x000fe2000c000000 */
[----:B------:R-:W-:Y:S01]  /*3530*/  R2UR UR10, R0 ;  /* 0x00000000000a72ca */ /* 0x000fe200000e0000 */
[----:B------:R-:W-:Y:S01]  /*3540*/  IMAD.MOV.U32 R8, RZ, RZ, RZ ;  /* 0x000000ffff087224 */ /* 0x000fe200078e00ff */
[----:B------:R-:W-:-:S02]  /*3550*/  UISETP.NE.AND UP3, UPT, UR4, URZ, UPT ;  /* 0x000000ff0400728c */ /* 0x000fc4000bf65270 */
[----:B---3--:R-:W-:Y:S02]  /*3560*/  ULEA UR6, UR6, UR7, 0x18 ;  /* 0x0000000706067291 */ /* 0x008fe4000f8ec0ff */
[----:B------:R-:W-:Y:S02]  /*3570*/  UIADD3 UR12, UPT, UPT, -UR12, URZ, URZ ;  /* 0x000000ff0c0c7290 */ /* 0x000fe4000fffe1ff */
[----:B------:R-:W-:Y:S02]  /*3580*/  UIADD3 UR13, UPT, UPT, UR6, 0x8400, URZ ;  /* 0x00008400060d7890 */ /* 0x000fe4000fffe0ff */
[----:B------:R-:W-:Y:S02]  /*3590*/  UIADD3 UR14, UPT, UPT, UR6, 0x22400, URZ ;  /* 0x00022400060e7890 */ /* 0x000fe4000fffe0ff */
[----:B------:R-:W-:Y:S01]  /*35a0*/  UIADD3 UR16, UPT, UPT, UR6, 0x2f400, URZ ;  /* 0x0002f40006107890 */ /* 0x000fe2000fffe0ff */
[----:B--2---:R-:W1:Y:S01]  /*35b0*/  LDS R2, [UR6+0x1b0] ;  /* 0x0001b006ff027984 */ /* 0x004e620008000800 */
[----:B------:R-:W-:-:S02]  /*35c0*/  USHF.R.U32.HI UR13, URZ, 0x4, UR13 ;  /* 0x00000004ff0d7899 */ /* 0x000fc4000801160d */
[----:B------:R-:W-:Y:S02]  /*35d0*/  USHF.R.U32.HI UR14, URZ, 0x4, UR14 ;  /* 0x00000004ff0e7899 */ /* 0x000fe4000801160e */
[----:B------:R-:W-:Y:S02]  /*35e0*/  USHF.R.U32.HI UR16, URZ, 0x4, UR16 ;  /* 0x00000004ff107899 */ /* 0x000fe40008011610 */
[----:B------:R-:W-:Y:S02]  /*35f0*/  ULOP3.LUT UR13, UR13, 0x3fff, URZ, 0xc0, !UPT ;  /* 0x00003fff0d0d7892 */ /* 0x000fe4000f8ec0ff */
[----:B------:R-:W-:Y:S02]  /*3600*/  ULOP3.LUT UR14, UR14, 0x3fff, URZ, 0xc0, !UPT ;  /* 0x00003fff0e0e7892 */ /* 0x000fe4000f8ec0ff */
[----:B------:R-:W-:Y:S02]  /*3610*/  ULOP3.LUT UR16, UR16, 0x3fff, URZ, 0xc0, !UPT ;  /* 0x00003fff10107892 */ /* 0x000fe4000f8ec0ff */
[----:B------:R-:W-:-:S02]  /*3620*/  ULOP3.LUT UR13, UR13, 0x10000, URZ, 0xfc, !UPT ;  /* 0x000100000d0d7892 */ /* 0x000fc4000f8efcff */
[----:B------:R-:W-:Y:S02]  /*3630*/  ULOP3.LUT UR14, UR14, 0x10000, URZ, 0xfc, !UPT ;  /* 0x000100000e0e7892 */ /* 0x000fe4000f8efcff */
[----:B------:R-:W-:Y:S01]  /*3640*/  ULOP3.LUT UR16, UR16, 0x10000, URZ, 0xfc, !UPT ;  /* 0x0001000010107892 */ /* 0x000fe2000f8efcff */
[----:B------:R-:W-:Y:S01]  /*3650*/  UMOV UR22, URZ ;  /* 0x000000ff00167c82 */ /* 0x000fe20008000000 */
[----:B------:R-:W-:Y:S01]  /*3660*/  UMOV UR21, URZ ;  /* 0x000000ff00157c82 */ /* 0x000fe20008000000 */
[----:B------:R-:W-:Y:S01]  /*3670*/  UMOV UR27, 0x101004a4 ;  /* 0x101004a4001b7882 */ /* 0x000fe20000000000 */
[----:B------:R-:W-:Y:S01]  /*3680*/  UMOV UR25, 0x101004a4 ;  /* 0x101004a400197882 */ /* 0x000fe20000000000 */
[----:B-1----:R-:W-:Y:S02]  /*3690*/  R2UR UR23, R2 ;  /* 0x00000000021772ca */ /* 0x002fe400000e0000 */
[----:B------:R-:W-:-:S11]  /*36a0*/  CS2R R2, SRZ ;  /* 0x0000000000027805 */ /* 0x000fd6000001ff00 */
[----:B------:R-:W-:Y:S02]  /*36b0*/  UIADD3 UR26, UPT, UPT, UR23, 0x80, URZ ;  /* 0x00000080171a7890 */ /* 0x000fe4000fffe0ff */
[----:B------:R-:W-:-:S12]  /*36c0*/  UIADD3 UR24, UPT, UPT, UR23, 0x82, URZ ;  /* 0x0000008217187890 */ /* 0x000fd8000fffe0ff */
.L_x_74:
[C---:B------:R-:W-:Y:S02]  /*36d0*/  LEA R0, R8.reuse, UR6, 0x3 ;  /* 0x0000000608007c11 */ /* 0x040fe4000f8e18ff */
[----:B------:R-:W-:Y:S02]  /*36e0*/  SHF.L.U32 R5, R3, 0x1f, RZ ;  /* 0x0000001f03057819 */ /* 0x000fe400000006ff */
[----:B------:R-:W-:Y:S02]  /*36f0*/  LEA R4, R8, UR6, 0x4 ;  /* 0x0000000608047c11 */ /* 0x000fe4000f8e20ff */
[----:B------:R-:W1:Y:S02]  /*3700*/  SYNCS.PHASECHK.TRANS64.TRYWAIT P0, [R0+URZ+0x120], R5 ;  /* 0x00012005000075a7 */ /* 0x000e6400080011ff */
[----:B-1-34-:R-:W-:Y:S05]  /*3710*/  @!P0 BRA `(.L_x_67) ;  /* 0x00000060001c8947 */ /* 0x01afea0003800000 */
.L_x_182:
[----:B-1----:R-:W1:Y:S01]  /*3720*/  LDS.128 R4, [R4+0x190] ;  /* 0x0001900004047984 */ /* 0x002e620000000c00 */
[----:B------:R-:W-:Y:S02]  /*3730*/  VIADD R0, R0, 0x130 ;  /* 0x0000013000007836 */ /* 0x000fe40000000000 */
        /* <DEDUP_REMOVED lines=9> */
[----:B-1----:R-:W-:Y:S01]  /*37d0*/  LOP3.LUT P1, RZ, R6, 0x1, RZ, 0xc0, !PT ;  /* 0x0000000106ff7812 */ /* 0x002fe2000782c0ff */
[----:B--2---:R-:W-:-:S12]  /*37e0*/  BRA.U UP3, `(.L_x_68) ;  /* 0x0000000103e87547 */ /* 0x004fd8000b800000 */
[----:B------:R-:W1:Y:S01]  /*37f0*/  LDCU UR7, c[0x0][0x38c] ;  /* 0x00007180ff0777ac */ /* 0x000e620008000800 */
[----:B------:R-:W-:Y:S02]  /*3800*/  PLOP3.LUT P2, PT, PT, PT, PT, 0x80, 0x8 ;  /* 0x000000000008781c */ /* 0x000fe40003f4f070 */
[----:B------:R-:W-:Y:S01]  /*3810*/  SHF.L.U32 R5, R9, 0x1f, RZ ;  /* 0x0000001f09057819 */ /* 0x000fe200000006ff */
[----:B------:R-:W-:Y:S02]  /*3820*/  ULEA UR8, UR22, UR6, 0x3 ;  /* 0x0000000616087291 */ /* 0x000fe4000f8e18ff */
[----:B------:R-:W-:Y:S02]  /*3830*/  ULEA UR9, UR22, UR23, 0x6 ;  /* 0x0000001716097291 */ /* 0x000fe4000f8e30ff */
[----:B-1----:R-:W-:-:S06]  /*3840*/  UISETP.GE.AND UP0, UPT, UR7, 0x1, UPT ;  /* 0x000000010700788c */ /* 0x002fcc000bf06270 */
[----:B------:R-:W-:-:S05]  /*3850*/  PLOP3.LUT P0, PT, PT, PT, UP0, 0x80, 0x8 ;  /* 0x000000000008781c */ /* 0x000fca0003f0f008 */
[----:B------:R-:W-:-:S08]  /*3860*/  @UP0 ULEA UR7, UR21, UR6, 0x3 ;  /* 0x0000000615070291 */ /* 0x000fd0000f8e18ff */
[----:B------:R-:W-:-:S04]  /*3870*/  @P0 SHF.L.U32 R0, R2, 0x1f, RZ ;  /* 0x0000001f02000819 */ /* 0x000fc800000006ff */
[----:B------:R1:W2:Y:S01]  /*3880*/  @P0 SYNCS.PHASECHK.TRANS64.TRYWAIT P2, [UR7], R0 ;  /* 0x00000000ff0005a7 */ /* 0x0002a20008041107 */
[----:B------:R-:W3:Y:S02]  /*3890*/  SYNCS.PHASECHK.TRANS64.TRYWAIT P0, [UR8+0x150], R5 ;  /* 0x00015005ff0075a7 */ /* 0x000ee40008001108 */
[----:B-123--:R-:W-:Y:S05]  /*38a0*/  @!P0 BRA `(.L_x_69) ;  /* 0x0000005c00cc8947 */ /* 0x00efea0003800000 */
.L_x_184:
[----:B------:R-:W-:Y:S05]  /*38b0*/  BRA.U !UP0, `(.L_x_70) ;  /* 0x0000000108a87547 */ /* 0x000fea000b800000 */
[----:B------:R-:W-:Y:S01]  /*38c0*/  UMOV UR20, URZ ;  /* 0x000000ff00147c82 */ /* 0x000fe20008000000 */
[----:B------:R-:W-:Y:S01]  /*38d0*/  UMOV UR19, UR12 ;  /* 0x0000000c00137c82 */ /* 0x000fe20008000000 */
[----:B------:R-:W-:Y:S01]  /*38e0*/  UMOV UR18, UR15 ;  /* 0x0000000f00127c82 */ /* 0x000fe20008000000 */
[----:B------:R-:W-:-:S05]  /*38f0*/  UMOV UR17, UR21 ;  /* 0x0000001500117c82 */ /* 0x000fca0008000000 */
.L_x_73:
[----:B------:R-:W-:Y:S02]  /*3900*/  UIADD3 UR19, UPT, UPT, UR19, 0x1, URZ ;  /* 0x0000000113137890 */ /* 0x000fe4000fffe0ff */
[----:B--2---:R-:W-:Y:S02]  /*3910*/  ULEA UR7, UR17, UR6, 0x3 ;  /* 0x0000000611077291 */ /* 0x004fe4000f8e18ff */
[----:B------:R-:W-:Y:S01]  /*3920*/  UISETP.NE.AND UP0, UPT, UR19, URZ, UPT ;  /* 0x000000ff1300728c */ /* 0x000fe2000bf05270 */
[----:B---3--:R-:W-:Y:S10]  /*3930*/  @P2 BRA `(.L_x_71) ;  /* 0x00000000000c2947 */ /* 0x008ff40003800000 */
[----:B-1----:R-:W-:Y:S04]  /*3940*/  SHF.L.U32 R5, R2, 0x1f, RZ ;  /* 0x0000001f02057819 */ /* 0x002fe800000006ff */
[----:B------:R-:W1:Y:S02]  /*3950*/  SYNCS.PHASECHK.TRANS64.TRYWAIT P0, [UR7], R5 ;  /* 0x00000005ff0075a7 */ /* 0x000e640008001107 */
[----:B-1----:R-:W-:Y:S05]  /*3960*/  @!P0 BRA `(.L_x_72) ;  /* 0x0000005c00b48947 */ /* 0x002fea0003800000 */
.L_x_71:
[----:B------:R-:W-:Y:S01]  /*3970*/  UISETP.NE.AND UP1, UPT, UR18, 0x1, UPT ;  /* 0x000000011200788c */ /* 0x000fe2000bf25270 */
[----:B------:R-:W-:Y:S01]  /*3980*/  PLOP3.LUT P2, PT, PT, PT, PT, 0x80, 0x8 ;  /* 0x000000000008781c */ /* 0x000fe20003f4f070 */
[----:B------:R-:W-:Y:S02]  /*3990*/  UIADD3 UR21, UPT, UPT, UR17, 0x1, URZ ;  /* 0x0000000111157890 */ /* 0x000fe4000fffe0ff */
[----:B------:R-:W-:Y:S02]  /*39a0*/  ULEA UR30, UR17, UR14, 0x8 ;  /* 0x0000000e111e7291 */ /* 0x000fe4000f8e40ff */
[----:B------:R-:W-:Y:S01]  /*39b0*/  UISETP.NE.AND UP2, UPT, UR21, 0xd, UPT ;  /* 0x0000000d1500788c */ /* 0x000fe2000bf45270 */
[----:B------:R-:W-:Y:S01]  /*39c0*/  PLOP3.LUT P0, PT, PT, PT, UP1, 0x80, 0x8 ;  /* 0x000000000008781c */ /* 0x000fe20003f0f018 */
[----:B------:R-:W-:Y:S02]  /*39d0*/  ULEA UR32, UR17, UR16, 0x7 ;  /* 0x0000001011207291 */ /* 0x000fe4000f8e38ff */
[----:B------:R-:W-:Y:S02]  /*39e0*/  USEL UR29, URZ, 0x1, UP2 ;  /* 0x00000001ff1d7887 */ /* 0x000fe40009000000 */
[----:B------:R-:W-:Y:S02]  /*39f0*/  USEL UR21, UR21, URZ, UP2 ;  /* 0x000000ff15157287 */ /* 0x000fe40009000000 */
[----:B------:R-:W-:Y:S02]  /*3a00*/  UIADD3 UR36, UPT, UPT, UR30, 0x4, URZ ;  /* 0x000000041e247890 */ /* 0x000fe4000fffe0ff */
[----:B------:R-:W-:Y:S01]  /*3a10*/  @UP1 ULEA UR28, UR21, UR6, 0x3 ;  /* 0x00000006151c1291 */ /* 0x000fe2000f8e18ff */
[----:B------:R-:W-:Y:S01]  /*3a20*/  LOP3.LUT R2, R2, UR29, RZ, 0x3c, !PT ;  /* 0x0000001d02027c12 */ /* 0x000fe2000f8e3cff */
[----:B------:R-:W-:Y:S02]  /*3a30*/  UISETP.NE.U32.AND UP1, UPT, UR20, URZ, UPT ;  /* 0x000000ff1400728c */ /* 0x000fe4000bf25070 */
[----:B------:R-:W-:Y:S01]  /*3a40*/  UIADD3 UR7, UPT, UPT, UR7, 0x68, URZ ;  /* 0x0000006807077890 */ /* 0x000fe2000fffe0ff */
[----:B-1----:R-:W-:Y:S01]  /*3a50*/  @P0 SHF.L.U32 R0, R2, 0x1f, RZ ;  /* 0x0000001f02000819 */ /* 0x002fe200000006ff */
[----:B------:R-:W-:Y:S01]  /*3a60*/  UMOV UR33, 0x4008 ;  /* 0x0000400800217882 */ /* 0x000fe20000000000 */
[----:B------:R-:W-:Y:S01]  /*3a70*/  UMOV UR31, 0x40004040 ;  /* 0x40004040001f7882 */ /* 0x000fe20000000000 */
[----:B------:R-:W-:Y:S01]  /*3a80*/  UMOV UR29, 0x80004020 ;  /* 0x80004020001d7882 */ /* 0x000fe20000000000 */
[----:B------:R2:W3:Y:S01]  /*3a90*/  @P0 SYNCS.PHASECHK.TRANS64.TRYWAIT P2, [UR28], R0 ;  /* 0x00000000ff0005a7 */ /* 0x0004e2000804111c */
[----:B------:R-:W-:Y:S01]  /*3aa0*/  ULEA UR28, UR17, UR13, 0x9 ;  /* 0x0000000d111c7291 */ /* 0x000fe2000f8e48ff */
[----:B------:R2:W-:Y:S01]  /*3ab0*/  UTCCP.T.S.2CTA.128dp128bit tmem[UR23+0x80], gdesc[UR32] ;  /* 0x00008020170079e7 */ /* 0x0005e20008380000 */
[----:B------:R-:W-:Y:S02]  /*3ac0*/  UIADD3 UR18, UPT, UPT, UR18, -0x1, URZ ;  /* 0xffffffff12127890 */ /* 0x000fe4000fffe0ff */
[----:B------:R-:W-:Y:S01]  /*3ad0*/  UIADD3 UR34, UPT, UPT, UR28, 0x2, URZ ;  /* 0x000000021c227890 */ /* 0x000fe2000fffe0ff */
[----:B------:R-:W-:Y:S01]  /*3ae0*/  UMOV UR37, 0x40004040 ;  /* 0x4000404000257882 */ /* 0x000fe20000000000 */
[----:B------:R-:W-:Y:S01]  /*3af0*/  UMOV UR35, 0x80004020 ;  /* 0x8000402000237882 */ /* 0x000fe20000000000 */
[----:B------:R-:W-:Y:S02]  /*3b00*/  UMOV UR20, 0x1 ;  /* 0x0000000100147882 */ /* 0x000fe40000000000 */
[----:B------:R2:W-:Y:S01]  /*3b10*/  UTCIMMA.2CTA gdesc[UR28], gdesc[UR30], tmem[UR9], tmem[UR26], idesc[UR27], UP1 ;  /* 0x00ff1a1e1c0075ea */ /* 0x0005e20008a00109 */
[----:B------:R-:W-:Y:S03]  /*3b20*/  UMOV UR17, UR21 ;  /* 0x0000001500117c82 */ /* 0x000fe60008000000 */
[----:B------:R2:W-:Y:S01]  /*3b30*/  UTCIMMA.2CTA gdesc[UR34], gdesc[UR36], tmem[UR9], tmem[UR24], idesc[UR25], UPT ;  /* 0x00ff1824220075ea */ /* 0x0005e2000ba00109 */
[----:B------:R2:W-:Y:S01]  /*3b40*/  UTCBAR.2CTA.MULTICAST [UR7], URZ, UR11 ;  /* 0x000000ff070073e9 */ /* 0x0005e2000820080b */
[----:B------:R-:W-:Y:S05]  /*3b50*/  BRA.U UP0, `(.L_x_73) ;  /* 0xfffffffd00687547 */ /* 0x000fea000b83ffff */
.L_x_70:
[----:B------:R-:W-:-:S09]  /*3b60*/  UIADD3 UR8, UPT, UPT, UR8, 0x140, URZ ;  /* 0x0000014008087890 */ /* 0x000fd2000fffe0ff */
[----:B------:R4:W-:Y:S01]  /*3b70*/  UTCBAR.2CTA.MULTICAST [UR8], URZ, UR10 ;  /* 0x000000ff080073e9 */ /* 0x0009e2000820080a */
[----:B------:R-:W-:Y:S02]  /*3b80*/  NOP ;  /* 0x0000000000007918 */ /* 0x000fe40000000000 */
.L_x_68:
[----:B------:R-:W-:Y:S01]  /*3b90*/  UIADD3 UR22, UPT, UPT, UR22, 0x1, URZ ;  /* 0x0000000116167890 */ /* 0x000fe2000fffe0ff */
[----:B------:R-:W-:-:S03]  /*3ba0*/  ISETP.NE.AND P0, PT, R8, 0x2, PT ;  /* 0x000000020800780c */ /* 0x000fc60003f05270 */
[----:B------:R-:W-:Y:S01]  /*3bb0*/  UISETP.NE.AND UP0, UPT, UR22, 0x2, UPT ;  /* 0x000000021600788c */ /* 0x000fe2000bf05270 */
[----:B-12---:R-:W-:Y:S02]  /*3bc0*/  SEL R0, RZ, 0x1, P0 ;  /* 0x00000001ff007807 */ /* 0x006fe40000000000 */
[----:B------:R-:W-:Y:S01]  /*3bd0*/  SEL R8, R8, RZ, P0 ;  /* 0x000000ff08087207 */ /* 0x000fe20000000000 */
[----:B------:R-:W-:Y:S01]  /*3be0*/  USEL UR7, URZ, 0x1, UP0 ;  /* 0x00000001ff077887 */ /* 0x000fe20008000000 */
[----:B------:R-:W-:Y:S01]  /*3bf0*/  LOP3.LUT R3, R3, R0, RZ, 0x3c, !PT ;  /* 0x0000000003037212 */ /* 0x000fe200078e3cff */
[----:B------:R-:W-:-:S04]  /*3c00*/  USEL UR22, UR22, URZ, UP0 ;  /* 0x000000ff16167287 */ /* 0x000fc80008000000 */
[----:B------:R-:W-:Y:S01]  /*3c10*/  LOP3.LUT R9, R9, UR7, RZ, 0x3c, !PT ;  /* 0x0000000709097c12 */ /* 0x000fe2000f8e3cff */
[----:B------:R-:W-:Y:S07]  /*3c20*/  @P1 BRA `(.L_x_74) ;  /* 0xfffffff800a81947 */ /* 0x000fee000383ffff */
[----:B------:R-:W1:Y:S01]  /*3c30*/  S2UR UR7, SR_CgaCtaId ;  /* 0x00000000000779c3 */ /* 0x000e620000008800 */
[----:B------:R-:W-:Y:S01]  /*3c40*/  ELECT P0, URZ, PT ;  /* 0x0000000000ff782f */ /* 0x000fe20003800000 */
[----:B------:R-:W-:Y:S01]  /*3c50*/  HFMA2 R0, -RZ, RZ, 0, 5.9604644775390625e-08 ;  /* 0x00000001ff007431 */ /* 0x000fe200000001ff */
[----:B----4-:R-:W-:-:S05]  /*3c60*/  UMOV UR8, 0x40 ;  /* 0x0000004000087882 */ /* 0x010fca0000000000 */
[----:B------:R-:W-:Y:S01]  /*3c70*/  UVIRTCOUNT.DEALLOC.SMPOOL 0x80 ;  /* 0x000000800000784c */ /* 0x000fe20000000000 */
[----:B------:R-:W-:Y:S02]  /*3c80*/  UISETP.NE.AND UP0, UPT, UR4, URZ, UPT ;  /* 0x000000ff0400728c */ /* 0x000fe4000bf05270 */
[----:B-1----:R-:W-:-:S09]  /*3c90*/  ULEA UR7, UR7, UR8, 0x18 ;  /* 0x0000000807077291 */ /* 0x002fd2000f8ec0ff */
[----:B------:R1:W-:Y:S01]  /*3ca0*/  @P0 STS.U8 [UR7+0x1c], R0 ;  /* 0x00001c00ff000988 */ /* 0x0003e20008000007 */
[----:B------:R-:W-:Y:S05]  /*3cb0*/  BRA.U UP0, `(.L_x_75) ;  /* 0x0000000100587547 */ /* 0x000fea000b800000 */
[----:B------:R-:W-:Y:S01]  /*3cc0*/  UIADD3 UR8, UPT, UPT, UR6, 0x150, URZ ;  /* 0x0000015006087890 */ /* 0x000fe2000fffe0ff */
[----:B------:R-:W-:-:S03]  /*3cd0*/  SHF.L.U32 R3, R9, 0x1f, RZ ;  /* 0x0000001f09037819 */ /* 0x000fc600000006ff */
[----:B------:R-:W-:-:S09]  /*3ce0*/  ULEA UR4, UR22, UR8, 0x3 ;  /* 0x0000000816047291 */ /* 0x000fd2000f8e18ff */
[----:B------:R-:W2:Y:S02]  /*3cf0*/  SYNCS.PHASECHK.TRANS64.TRYWAIT P0, [UR4], R3 ;  /* 0x00000003ff0075a7 */ /* 0x000ea40008001104 */
[----:B--2---:R-:W-:Y:S05]  /*3d00*/  @!P0 BRA `(.L_x_76) ;  /* 0x0000005800e48947 */ /* 0x004fea0003800000 */
.L_x_187:
[----:B------:R-:W-:-:S04]  /*3d10*/  UIADD3 UR9, UPT, UPT, UR22, 0x1, URZ ;  /* 0x0000000116097890 */ /* 0x000fc8000fffe0ff */
[----:B------:R-:W-:-:S04]  /*3d20*/  UISETP.NE.AND UP1, UPT, UR9, 0x2, UPT ;  /* 0x000000020900788c */ /* 0x000fc8000bf25270 */
[----:B------:R-:W-:Y:S02]  /*3d30*/  USEL UR4, URZ, 0x1, UP1 ;  /* 0x00000001ff047887 */ /* 0x000fe40008800000 */
[----:B------:R-:W-:-:S04]  /*3d40*/  USEL UR9, UR9, URZ, UP1 ;  /* 0x000000ff09097287 */ /* 0x000fc80008800000 */
[----:B------:R-:W-:Y:S01]  /*3d50*/  ULEA UR9, UR9, UR8, 0x3 ;  /* 0x0000000809097291 */ /* 0x000fe2000f8e18ff */
[----:B-1----:R-:W-:-:S04]  /*3d60*/  LOP3.LUT R3, R9, UR4, RZ, 0x3c, !PT ;  /* 0x0000000409037c12 */ /* 0x002fc8000f8e3cff */
[----:B------:R-:W-:Y:S01]  /*3d70*/  SHF.L.U32 R3, R3, 0x1f, RZ ;  /* 0x0000001f03037819 */ /* 0x000fe200000006ff */
[----:B------:R-:W-:-:S04]  /*3d80*/  IMAD.U32 R0, RZ, RZ, UR9 ;  /* 0x00000009ff007e24 */ /* 0x000fc8000f8e00ff */
[----:B------:R1:W2:Y:S03]  /*3d90*/  SYNCS.PHASECHK.TRANS64.TRYWAIT P0, [R0+URZ], R3 ;  /* 0x00000003000075a7 */ /* 0x0002a600080011ff */
[----:B--2---:R-:W-:Y:S05]  /*3da0*/  @!P0 NANOSLEEP.SYNCS 0x989680 ;  /* 0x009896800000895d */ /* 0x004fea0003900000 */
[----:B------:R-:W2:Y:S02]  /*3db0*/  @!P0 SYNCS.PHASECHK.TRANS64 P0, [R0+URZ], R3 ;  /* 0x00000003000085a7 */ /* 0x000ea400080010ff */
[----:B--2---:R-:W-:Y:S05]  /*3dc0*/  @P0 BRA `(.L_x_77) ;  /* 0x0000000000200947 */ /* 0x004fea0003800000 */
.L_x_78:
[----:B--2---:R2:W4:Y:S02]  /*3dd0*/  SYNCS.PHASECHK.TRANS64.TRYWAIT P0, [R0+URZ], R3 ;  /* 0x00000003000075a7 */ /* 0x00452400080011ff */
[----:B----4-:R-:W-:Y:S05]  /*3de0*/  @!P0 NANOSLEEP.SYNCS 0x989680 ;  /* 0x009896800000895d */ /* 0x010fea0003900000 */
[----:B------:R-:W4:Y:S02]  /*3df0*/  @!P0 SYNCS.PHASECHK.TRANS64 P0, [R0+URZ], R3 ;  /* 0x00000003000085a7 */ /* 0x000f2400080010ff */
[----:B----4-:R-:W-:Y:S05]  /*3e00*/  @!P0 BRA `(.L_x_78) ;  /* 0xfffffffc00f08947 */ /* 0x010fea000383ffff */
[----:B------:R-:W-:Y:S05]  /*3e10*/  BRA `(.L_x_77) ;  /* 0x00000000000c7947 */ /* 0x000fea0003800000 */
.L_x_75:
[----:B------:R-:W-:-:S04]  /*3e20*/  UIADD3 UR4, UPT, UPT, UR6, 0x180, URZ ;  /* 0x0000018006047890 */ /* 0x000fc8000fffe0ff */
[----:B------:R-:W-:-:S09]  /*3e30*/  UPRMT UR4, UR5, 0x654, UR4 ;  /* 0x0000065405047896 */ /* 0x000fd20008000004 */
[----:B------:R-:W-:Y:S03]  /*3e40*/  SYNCS.ARRIVE.TRANS64.RED.A1T0 RZ, [UR4], RZ ;  /* 0x000000ffffff79a7 */ /* 0x000fe60008100404 */
.L_x_77:
[----:B-12---:R-:W-:Y:S01]  /*3e50*/  SHF.L.U32 R3, RZ, 0x1f, RZ ;  /* 0x0000001fff037819 */ /* 0x006fe200000006ff */
[----:B------:R-:W-:Y:S01]  /*3e60*/  UIADD3 UR4, UPT, UPT, UR6, 0x180, URZ ;  /* 0x0000018006047890 */ /* 0x000fe2000fffe0ff */
[----:B------:R-:W-:Y:S02]  /*3e70*/  PLOP3.LUT P0, PT, PT, PT, UP0, 0x80, 0x8 ;  /* 0x000000000008781c */ /* 0x000fe40003f0f008 */
[----:B------:R-:W1:Y:S02]  /*3e80*/  SYNCS.PHASECHK.TRANS64.TRYWAIT P1, [UR6+0x180], R3 ;  /* 0x00018003ff0075a7 */ /* 0x000e640008021106 */
[----:B-1----:R-:W-:Y:S09]  /*3e90*/  @!P1 BRA `(.L_x_79) ;  /* 0x0000005800989947 */ /* 0x002ff20003800000 */
.L_x_189:
[----:B------:R-:W-:Y:S02]  /*3ea0*/  @!UP0 UPRMT UR4, UR5, 0x654, UR4 ;  /* 0x0000065405048896 */ /* 0x000fe40008000004 */
[----:B------:R-:W-:Y:S01]  /*3eb0*/  ULOP3.LUT UR5, UR23, 0xffff, URZ, 0xc0, !UPT ;  /* 0x0000ffff17057892 */ /* 0x000fe2000f8ec0ff */
[----:B------:R-:W-:-:S03]  /*3ec0*/  UMOV UR8, 0xffff ;  /* 0x0000ffff00087882 */ /* 0x000fc60000000000 */
[----:B------:R-:W-:-:S03]  /*3ed0*/  USHF.R.U32.HI UR5, URZ, 0x5, UR5 ;  /* 0x00000005ff057899 */ /* 0x000fc60008011605 */
[----:B------:R-:W-:Y:S01]  /*3ee0*/  @!P0 SYNCS.ARRIVE.TRANS64.RED.A1T0 RZ, [UR4], RZ ;  /* 0x000000ffffff89a7 */ /* 0x000fe20008100404 */
[----:B------:R-:W-:Y:S01]  /*3ef0*/  NOP ;  /* 0x0000000000007918 */ /* 0x000fe20000000000 */
[----:B-1----:R-:W1:Y:S01]  /*3f00*/  LDS R0, [UR7+0x14] ;  /* 0x00001407ff007984 */ /* 0x002e620008000800 */
[----:B------:R-:W-:Y:S01]  /*3f10*/  USHF.L.U32 UR8, UR8, UR5, URZ ;  /* 0x0000000508087299 */ /* 0x000fe200080006ff */
[----:B------:R-:W-:Y:S02]  /*3f20*/  UMOV UR4, 0x1 ;  /* 0x0000000100047882 */ /* 0x000fe40000000000 */
[----:B------:R-:W-:-:S03]  /*3f30*/  USHF.L.U32 UR4, UR4, UR5, URZ ;  /* 0x0000000504047299 */ /* 0x000fc600080006ff */
[----:B-1----:R-:W-:-:S04]  /*3f40*/  LOP3.LUT R0, R0, UR8, RZ, 0xc0, !PT ;  /* 0x0000000800007c12 */ /* 0x002fc8000f8ec0ff */
[----:B------:R-:W-:-:S13]  /*3f50*/  ISETP.NE.AND P0, PT, R0, UR8, PT ;  /* 0x0000000800007c0c */ /* 0x000fda000bf05270 */
[----:B------:R-:W-:Y:S05]  /*3f60*/  @P0 BRA `(.L_x_80) ;  /* 0x0000000000580947 */ /* 0x000fea0003800000 */
[----:B------:R-:W1:Y:S02]  /*3f70*/  LDS R0, [UR7+0x18] ;  /* 0x00001807ff007984 */ /* 0x000e640008000800 */
[----:B-1----:R-:W-:-:S04]  /*3f80*/  LOP3.LUT R0, R0, UR4, RZ, 0xc0, !PT ;  /* 0x0000000400007c12 */ /* 0x002fc8000f8ec0ff */
[----:B------:R-:W-:-:S13]  /*3f90*/  ISETP.NE.AND P0, PT, R0, UR4, PT ;  /* 0x0000000400007c0c */ /* 0x000fda000bf05270 */
[----:B------:R-:W-:Y:S05]  /*3fa0*/  @P0 BRA `(.L_x_81) ;  /* 0x00000000003c0947 */ /* 0x000fea0003800000 */
[----:B------:R-:W1:Y:S01]  /*3fb0*/  S2R R2, SR_LANEID ;  /* 0x0000000000027919 */ /* 0x000e620000000000 */
[----:B------:R-:W-:Y:S01]  /*3fc0*/  ULOP3.LUT UR8, URZ, UR8, URZ, 0x33, !UPT ;  /* 0x00000008ff087292 */ /* 0x000fe2000f8e33ff */
[----:B------:R-:W-:Y:S01]  /*3fd0*/  LOP3.LUT R4, RZ, UR4, RZ, 0x33, !PT ;  /* 0x00000004ff047c12 */ /* 0x000fe2000f8e33ff */
[----:B------:R-:W-:Y:S02]  /*3fe0*/  VOTEU.ANY UR6, UPT, PT ;  /* 0x0000000000067886 */ /* 0x000fe400038e0100 */
[----:B------:R-:W-:Y:S01]  /*3ff0*/  UFLO.U32 UR6, UR6 ;  /* 0x00000006000672bd */ /* 0x000fe200080e0000 */
[----:B------:R-:W2:Y:S01]  /*4000*/  REDUX UR4, R4 ;  /* 0x00000000040473c4 */ /* 0x000ea20000000000 */
[----:B------:R-:W-:-:S06]  /*4010*/  IMAD.U32 R0, RZ, RZ, UR8 ;  /* 0x00000008ff007e24 */ /* 0x000fcc000f8e00ff */
[----:B------:R4:W-:Y:S01]  /*4020*/  UTCATOMSWS.AND URZ, UR8 ;  /* 0x0000000800ff79e3 */ /* 0x0009e20008000000 */
[----:B------:R-:W3:Y:S01]  /*4030*/  REDUX UR5, R0 ;  /* 0x00000000000573c4 */ /* 0x000ee20000000000 */
[----:B-1----:R-:W-:Y:S01]  /*4040*/  ISETP.EQ.U32.AND P0, PT, R2, UR6, PT ;  /* 0x0000000602007c0c */ /* 0x002fe2000bf02070 */
[----:B--2---:R-:W-:Y:S01]  /*4050*/  IMAD.U32 R2, RZ, RZ, UR4 ;  /* 0x00000004ff027e24 */ /* 0x004fe2000f8e00ff */
[----:B---3--:R-:W-:-:S11]  /*4060*/  MOV R3, UR5 ;  /* 0x0000000500037c02 */ /* 0x008fd60008000f00 */
[----:B------:R4:W-:Y:S04]  /*4070*/  @P0 ATOMS.AND RZ, [UR7+0x14], R3 ;  /* 0x00001403ffff098c */ /* 0x0009e8000a800007 */
[----:B------:R4:W-:Y:S01]  /*4080*/  @P0 ATOMS.AND RZ, [UR7+0x18], R2 ;  /* 0x00001802ffff098c */ /* 0x0009e2000a800007 */
[----:B------:R-:W-:Y:S05]  /*4090*/  BRA `(.L_x_82) ;  /* 0x0000000000147947 */ /* 0x000fea0003800000 */
.L_x_81:
[----:B------:R-:W-:Y:S02]  /*40a0*/  MOV R2, 0x40c0 ;  /* 0x000040c000027802 */ /* 0x000fe40000000f00 */
[----:B---3-5:R-:W-:Y:S05]  /*40b0*/  CALL.REL.NOINC `($__internal_0_$__cuda_sm10x_tcgen05_guardrail_trap_col_being_dealloced_not_returned_by_alloc) ;  /* 0x0000005c00787944 */ /* 0x028fea0003c00000 */
[----:B------:R-:W-:Y:S05]  /*40c0*/  BRA `(.L_x_82) ;  /* 0x0000000000087947 */ /* 0x000fea0003800000 */
.L_x_80:
[----:B------:R-:W-:Y:S02]  /*40d0*/  MOV R2, 0x40f0 ;  /* 0x000040f000027802 */ /* 0x000fe40000000f00 */
[----:B---3-5:R-:W-:Y:S05]  /*40e0*/  CALL.REL.NOINC `($__internal_2_$__cuda_sm10x_tcgen05_guardrail_trap_unallocated_columns_being_dealloced) ;  /* 0x0000005c00847944 */ /* 0x028fea0003c00000 */
.L_x_82:
[----:B------:R-:W-:Y:S01]  /*40f0*/  NOP ;  /* 0x0000000000007918 */ /* 0x000fe20000000000 */
[----:B----4-:R-:W-:Y:S05]  /*4100*/  EXIT ;  /* 0x000000000000794d */ /* 0x010fea0003800000 */
.L_x_55:
[----:B------:R-:W-:-:S09]  /*4110*/  UISETP.NE.OR UP5, UPT, UR10, 0x3, !UP5 ;  /* 0x000000030a00788c */ /* 0x000fd2000efa5670 */
[----:B------:R-:W-:Y:S05]  /*4120*/  BRA.U UP5, `(.L_x_83) ;  /* 0x0000001505607547 */ /* 0x000fea000b800000 */
[----:B------:R-:W1:Y:S01]  /*4130*/  LDCU.64 UR6, c[0x0][0xa88] ;  /* 0x00015100ff0677ac */ /* 0x000e620008000a00 */
[----:B------:R-:W2:Y:S01]  /*4140*/  LDC R0, c[0x0][0xd30] ;  /* 0x00034c00ff007b82 */ /* 0x000ea20000000800 */
[----:B------:R-:W-:Y:S02]  /*4150*/  HFMA2 R31, -RZ, RZ, 0, 0 ;  /* 0x00000000ff1f7431 */ /* 0x000fe400000001ff */
[----:B------:R-:W-:Y:S01]  /*4160*/  IMAD.MOV.U32 R33, RZ, RZ, 0x1 ;  /* 0x00000001ff217424 */ /* 0x000fe200078e00ff */
[----:B------:R-:W3:Y:S01]  /*4170*/  LDCU.64 UR4, c[0x0][0xa90] ;  /* 0x00015200ff0477ac */ /* 0x000ee20008000a00 */
[----:B-----5:R-:W-:Y:S01]  /*4180*/  IMAD.MOV.U32 R32, RZ, RZ, RZ ;  /* 0x000000ffff207224 */ /* 0x020fe200078e00ff */
[----:B------:R-:W-:Y:S01]  /*4190*/  MOV R29, 0x2000 ;  /* 0x00002000001d7802 */ /* 0x000fe20000000f00 */
[----:B------:R-:W-:Y:S01]  /*41a0*/  UISETP.NE.AND UP2, UPT, UR10, 0x2, UPT ;  /* 0x000000020a00788c */ /* 0x000fe2000bf45270 */
[----:B------:R-:W4:Y:S01]  /*41b0*/  LDC R23, c[0x0][0x370] ;  /* 0x0000dc00ff177b82 */ /* 0x000f220000000800 */
[----:B------:R-:W-:-:S02]  /*41c0*/  UPLOP3.LUT UP1, UPT, UPT, UPT, UPT, 0x40, 0x4 ;  /* 0x000000000004789c */ /* 0x000fc40003f2e870 */
[----:B------:R-:W-:-:S05]  /*41d0*/  USEL UR13, URZ, 0x1, UP2 ;  /* 0x00000001ff0d7887 */ /* 0x000fca0009000000 */
[----:B------:R-:W4:Y:S01]  /*41e0*/  LDC R8, c[0x0][0xd0c] ;  /* 0x00034300ff087b82 */ /* 0x000f220000000800 */
[----:B-1----:R-:W-:-:S03]  /*41f0*/  UISETP.NE.U32.AND UP5, UPT, UR6, URZ, UPT ;  /* 0x000000ff0600728c */ /* 0x002fc6000bfa5070 */
[----:B------:R-:W-:Y:S01]  /*4200*/  UMOV UR6, 0x400 ;  /* 0x0000040000067882 */ /* 0x000fe20000000000 */
[----:B------:R-:W-:Y:S02]  /*4210*/  UISETP.NE.AND.EX UP5, UPT, UR7, URZ, UPT, UP5 ;  /* 0x000000ff0700728c */ /* 0x000fe4000bfa5350 */
[----:B------:R-:W-:Y:S01]  /*4220*/  ULEA UR6, UR37, UR6, 0x18 ;  /* 0x0000000625067291 */ /* 0x000fe2000f8ec0ff */
[----:B------:R-:W1:Y:S01]  /*4230*/  LDC R22, c[0x0][0xd20] ;  /* 0x00034800ff167b82 */ /* 0x000e620000000800 */
[----:B---3--:R-:W-:Y:S01]  /*4240*/  UISETP.NE.U32.AND UP6, UPT, UR4, URZ, UPT ;  /* 0x000000ff0400728c */ /* 0x008fe2000bfc5070 */
[----:B--2---:R-:W-:Y:S01]  /*4250*/  ISETP.NE.AND P1, PT, R0, 0x1, PT ;  /* 0x000000010000780c */ /* 0x004fe20003f25270 */
[----:B------:R-:W-:Y:S02]  /*4260*/  UIADD3 UR7, UPT, UPT, UR6, 0xe8, URZ ;  /* 0x000000e806077890 */ /* 0x000fe4000fffe0ff */
[----:B------:R-:W-:Y:S02]  /*4270*/  UIADD3 UR57, UPT, UPT, UR6, 0xd0, URZ ;  /* 0x000000d006397890 */ /* 0x000fe4000fffe0ff */
[----:B------:R-:W-:Y:S01]  /*4280*/  UIADD3 UR49, UPT, UPT, UR6, 0xd8, URZ ;  /* 0x000000d806317890 */ /* 0x000fe2000fffe0ff */
[----:B------:R-:W2:Y:S01]  /*4290*/  LDC.64 R36, c[0x0][0x348] ;  /* 0x0000d200ff247b82 */ /* 0x000ea20000000a00 */
[----:B------:R-:W-:-:S02]  /*42a0*/  UIADD3 UR41, UPT, UPT, UR6, 0xe0, URZ ;  /* 0x000000e006297890 */ /* 0x000fc4000fffe0ff */
[----:B------:R-:W-:Y:S02]  /*42b0*/  UPRMT UR7, UR37, 0x654, UR7 ;  /* 0x0000065425077896 */ /* 0x000fe40008000007 */
[----:B------:R-:W-:-:S03]  /*42c0*/  UISETP.NE.AND.EX UP6, UPT, UR5, URZ, UPT, UP6 ;  /* 0x000000ff0500728c */ /* 0x000fc6000bfc5360 */
[----:B------:R-:W3:Y:S08]  /*42d0*/  LDC.64 R18, c[0x0][0xd10] ;  /* 0x00034400ff127b82 */ /* 0x000ef00000000a00 */
[----:B------:R-:W1:Y:S08]  /*42e0*/  LDC.64 R6, c[0x0][0xd18] ;  /* 0x00034600ff067b82 */ /* 0x000e700000000a00 */
[----:B------:R-:W1:Y:S08]  /*42f0*/  LDC.64 R4, c[0x0][0xd28] ;  /* 0x00034a00ff047b82 */ /* 0x000e700000000a00 */
[----:B----4-:R-:W1:Y:S02]  /*4300*/  LDC R28, c[0x0][0x374] ;  /* 0x0000dd00ff1c7b82 */ /* 0x010e640000000800 */
.L_x_94:
[C---:B------:R-:W-:Y:S02]  /*4310*/  LEA R0, R32.reuse, UR6, 0x3 ;  /* 0x0000000620007c11 */ /* 0x040fe4000f8e18ff */
[----:B------:R-:W-:Y:S02]  /*4320*/  SHF.L.U32 R3, R31, 0x1f, RZ ;  /* 0x0000001f1f037819 */ /* 0x000fe400000006ff */
[----:B------:R-:W-:Y:S02]  /*4330*/  LEA R24, R32, UR6, 0x4 ;  /* 0x0000000620187c11 */ /* 0x000fe4000f8e20ff */
[----:B----4-:R-:W4:Y:S02]  /*4340*/  SYNCS.PHASECHK.TRANS64.TRYWAIT P0, [R0+URZ+0x120], R3 ;  /* 0x00012003000075a7 */ /* 0x010f2400080011ff */
[----:B----4-:R-:W-:Y:S05]  /*4350*/  @!P0 BRA `(.L_x_84) ;  /* 0x0000005400808947 */ /* 0x010fea0003800000 */
.L_x_190:
[----:B------:R-:W-:Y:S01]  /*4360*/  ISETP.GE.AND P0, PT, R2, 0x1, PT ;  /* 0x000000010200780c */ /* 0x000fe20003f06270 */
[----:B------:R-:W5:Y:S01]  /*4370*/  LDS.128 R24, [R24+0x190] ;  /* 0x0001900018187984 */ /* 0x000f620000000c00 */
[----:B----4-:R-:W-:Y:S01]  /*4380*/  VIADD R0, R0, 0x130 ;  /* 0x0000013000007836 */ /* 0x010fe20000000000 */
[----:B------:R-:W-:Y:S01]  /*4390*/  @!PT LDS RZ, [RZ] ;  /* 0x00000000fffff984 */ /* 0x000fe20000000800 */
[----:B------:R-:W-:Y:S01]  /*43a0*/  @!PT LDS RZ, [RZ] ;  /* 0x00000000fffff984 */ /* 0x000fe20000000800 */
[----:B------:R-:W-:Y:S01]  /*43b0*/  @!PT LDS RZ, [RZ] ;  /* 0x00000000fffff984 */ /* 0x000fe20000000800 */
[----:B------:R-:W-:Y:S01]  /*43c0*/  @!PT LDS RZ, [RZ] ;  /* 0x00000000fffff984 */ /* 0x000fe20000000800 */
[----:B------:R4:W-:Y:S06]  /*43d0*/  MEMBAR.ALL.CTA ;  /* 0x0000000000007992 */ /* 0x0009ec0000008000 */
[----:B----4-:R-:W4:Y:S01]  /*43e0*/  FENCE.VIEW.ASYNC.S ;  /* 0x00000000000073c6 */ /* 0x010f220000000000 */
[----:B------:R-:W-:Y:S04]  /*43f0*/  PRMT R0, RZ, 0x654, R0 ;  /* 0x00000654ff007816 */ /* 0x000fe80000000000 */
[----:B----4-:R4:W-:Y:S01]  /*4400*/  SYNCS.ARRIVE.TRANS64.RED.A1T0 RZ, [R0+URZ], RZ ;  /* 0x000000ff00ff79a7 */ /* 0x0109e200081004ff */
[----:B-----5:R-:W-:Y:S11]  /*4410*/  LOP3.LUT P3, RZ, R26, 0x1, RZ, 0xc0, !PT ;  /* 0x000000011aff7812 */ /* 0x020ff6000786c0ff */
[----:B------:R-:W-:Y:S02]  /*4420*/  @!UPT UIADD3 URZ, UPT, UPT, URZ, URZ, URZ ;  /* 0x000000fffffff290 */ /* 0x000fe4000fffe0ff */
[----:B------:R-:W-:Y:S02]  /*4430*/  @P3 MOV R13, R24 ;  /* 0x00000018000d3202 */ /* 0x000fe40000000f00 */
[----:B------:R-:W-:Y:S01]  /*4440*/  @P3 LOP3.LUT R10, R25, 0xffff, RZ, 0xc0, !PT ;  /* 0x0000ffff190a3812 */ /* 0x000fe200078ec0ff */
[----:B----4-:R-:W-:Y:S06]  /*4450*/  @!P0 BRA `(.L_x_85) ;  /* 0x0000000000a48947 */ /* 0x010fec0003800000 */
[----:B-1----:R-:W-:Y:S01]  /*4460*/  IMAD.HI.U32 R35, R28, R7, RZ ;  /* 0x000000071c237227 */ /* 0x002fe200078e00ff */
[----:B------:R-:W-:Y:S02]  /*4470*/  ISETP.NE.AND P0, PT, R6, 0x1, PT ;  /* 0x000000010600780c */ /* 0x000fe40003f05270 */
[----:B------:R-:W-:Y:S01]  /*4480*/  ISETP.NE.AND P2, PT, R2, 0x1, PT ;  /* 0x000000010200780c */ /* 0x000fe20003f45270 */
[----:B---3--:R-:W-:Y:S01]  /*4490*/  IMAD.HI.U32 R38, R23, R18, RZ ;  /* 0x0000001217267227 */ /* 0x008fe200078e00ff */
[----:B------:R-:W-:Y:S02]  /*44a0*/  SHF.R.U32.HI R35, RZ, R22, R35 ;  /* 0x00000016ff237219 */ /* 0x000fe40000011623 */
[----:B------:R-:W-:Y:S01]  /*44b0*/  ISETP.NE.AND P4, PT, R8, 0x1, PT ;  /* 0x000000010800780c */ /* 0x000fe20003f85270 */
[----:B------:R-:W-:Y:S01]  /*44c0*/  IMAD.HI.U32 R40, R13, R18, RZ ;  /* 0x000000120d287227 */ /* 0x000fe200078e00ff */
[----:B------:R-:W-:Y:S02]  /*44d0*/  SHF.R.U32.HI R38, RZ, R19, R38 ;  /* 0x00000013ff267219 */ /* 0x000fe40000011626 */
[----:B------:R-:W-:Y:S01]  /*44e0*/  SEL R3, R28, R35, !P0 ;  /* 0x000000231c037207 */ /* 0x000fe20004000000 */
[C---:B------:R-:W-:Y:S01]  /*44f0*/  IMAD.HI.U32 R35, R10.reuse, R7, RZ ;  /* 0x000000070a237227 */ /* 0x040fe200078e00ff */
[----:B------:R-:W-:Y:S02]  /*4500*/  SEL R11, R23, R38, !P4 ;  /* 0x00000026170b7207 */ /* 0x000fe40006000000 */
[----:B------:R-:W-:Y:S01]  /*4510*/  SHF.R.U32.HI R40, RZ, R19, R40 ;  /* 0x00000013ff287219 */ /* 0x000fe20000011628 */
[----:B------:R-:W-:Y:S01]  /*4520*/  IMAD.HI.U32 R42, R3, R4, RZ ;  /* 0x00000004032a7227 */ /* 0x000fe200078e00ff */
[----:B------:R-:W-:Y:S03]  /*4530*/  SHF.R.U32.HI R35, RZ, R22, R35 ;  /* 0x00000016ff237219 */ /* 0x000fe60000011623 */
[----:B------:R-:W-:Y:S01]  /*4540*/  IMAD.HI.U32 R38, R11, R4, RZ ;  /* 0x000000040b267227 */ /* 0x000fe200078e00ff */
[----:B------:R-:W-:Y:S02]  /*4550*/  @P2 SHF.R.U32.HI R3, RZ, R5, R42 ;  /* 0x00000005ff032219 */ /* 0x000fe4000001162a */
[----:B------:R-:W-:Y:S02]  /*4560*/  SEL R9, R10, R35, !P0 ;  /* 0x000000230a097207 */ /* 0x000fe40004000000 */
[----:B------:R-:W-:Y:S01]  /*4570*/  @P2 SHF.R.U32.HI R11, RZ, R5, R38 ;  /* 0x00000005ff0b2219 */ /* 0x000fe20000011626 */
[C---:B------:R-:W-:Y:S01]  /*4580*/  IMAD R12, R2.reuse, R3, RZ ;  /* 0x00000003020c7224 */ /* 0x040fe200078e02ff */
[----:B------:R-:W-:Y:S01]  /*4590*/  SEL R3, R13, R40, !P4 ;  /* 0x000000280d037207 */ /* 0x000fe20006000000 */
[C---:B------:R-:W-:Y:S03]  /*45a0*/  IMAD.HI.U32 R16, R9.reuse, R4, RZ ;  /* 0x0000000409107227 */ /* 0x040fe600078e00ff */
[----:B------:R-:W-:Y:S01]  /*45b0*/  ISETP.GE.AND P0, PT, R9, R12, PT ;  /* 0x0000000c0900720c */ /* 0x000fe20003f06270 */
[C---:B------:R-:W-:Y:S01]  /*45c0*/  IMAD R14, R2.reuse, R11, RZ ;  /* 0x0000000b020e7224 */ /* 0x040fe200078e02ff */
[----:B------:R-:W-:Y:S04]  /*45d0*/  SHF.R.U32.HI R16, RZ, R5, R16 ;  /* 0x00000005ff107219 */ /* 0x000fe80000011610 */
[----:B------:R-:W-:Y:S02]  /*45e0*/  ISETP.GE.OR P0, PT, R3, R14, P0 ;  /* 0x0000000e0300720c */ /* 0x000fe40000706670 */
[----:B------:R-:W-:Y:S05]  /*45f0*/  SEL R17, R9, R16, !P2 ;  /* 0x0000001009117207 */ /* 0x000fea0005000000 */
[----:B------:R-:W-:Y:S04]  /*4600*/  IMAD.MOV R15, RZ, RZ, -R17 ;  /* 0x000000ffff0f7224 */ /* 0x000fe800078e0a11 */
[----:B------:R-:W-:Y:S02]  /*4610*/  IMAD R15, R2, R15, R9 ;  /* 0x0000000f020f7224 */ /* 0x000fe400078e0209 */
[C---:B------:R-:W-:Y:S05]  /*4620*/  @!P0 IMAD.HI.U32 R12, R3.reuse, R4, RZ ;  /* 0x00000004030c8227 */ /* 0x040fea00078e00ff */
[----:B------:R-:W-:Y:S04]  /*4630*/  @!P0 SHF.R.U32.HI R12, RZ, R5, R12 ;  /* 0x00000005ff0c8219 */ /* 0x000fe8000001160c */
[----:B------:R-:W-:Y:S01]  /*4640*/  @!P0 SEL R0, R3, R12, !P2 ;  /* 0x0000000c03008207 */ /* 0x000fe20005000000 */
[----:B------:R-:W-:Y:S03]  /*4650*/  IMAD.MOV R12, RZ, RZ, -R3 ;  /* 0x000000ffff0c7224 */ /* 0x000fe600078e0a03 */
[----:B------:R-:W-:Y:S01]  /*4660*/  @!P0 IADD3 R16, PT, PT, R17, -R0, RZ ;  /* 0x8000000011108210 */ /* 0x000fe20007ffe0ff */
[----:B------:R-:W-:Y:S01]  /*4670*/  @!P0 IMAD R0, R11, R15, R0 ;  /* 0x0000000f0b008224 */ /* 0x000fe200078e0200 */
[----:B------:R-:W-:Y:S01]  /*4680*/  IADD3 R11, PT, PT, -R9, RZ, RZ ;  /* 0x000000ff090b7210 */ /* 0x000fe20007ffe1ff */
[----:B------:R-:W-:Y:S02]  /*4690*/  IMAD R13, R8, R12, R13 ;  /* 0x0000000c080d7224 */ /* 0x000fe400078e020d */
[----:B------:R-:W-:Y:S02]  /*46a0*/  @!P0 IMAD R9, R16, R2, R3 ;  /* 0x0000000210098224 */ /* 0x000fe400078e0203 */
[----:B------:R-:W-:Y:S02]  /*46b0*/  @!P0 IMAD.MOV.U32 R3, RZ, RZ, R0 ;  /* 0x000000ffff038224 */ /* 0x000fe400078e0000 */
[----:B------:R-:W-:Y:S02]  /*46c0*/  IMAD R10, R6, R11, R10 ;  /* 0x0000000b060a7224 */ /* 0x000fe400078e020a */
[----:B------:R-:W-:Y:S02]  /*46d0*/  IMAD R13, R3, R8, R13 ;  /* 0x00000008030d7224 */ /* 0x000fe400078e020d */
[----:B------:R-:W-:Y:S02]  /*46e0*/  IMAD R10, R9, R6, R10 ;  /* 0x00000006090a7224 */ /* 0x000fe400078e020a */
.L_x_85:
[----:B------:R-:W-:Y:S05]  /*46f0*/  BRA.U UP1, `(.L_x_86) ;  /* 0x0000000101107547 */ /* 0x000fea000b800000 */
[----:B------:R-:W-:Y:S04]  /*4700*/  MOV R0, UR13 ;  /* 0x0000000d00007c02 */ /* 0x000fe80008000f00 */
[----:B------:R-:W-:Y:S04]  /*4710*/  SHF.L.U32 R3, R0, 0x1f, RZ ;  /* 0x0000001f00037819 */ /* 0x000fe800000006ff */
[----:B------:R-:W4:Y:S02]  /*4720*/  SYNCS.PHASECHK.TRANS64.TRYWAIT P0, [UR6+0x118], R3 ;  /* 0x00011803ff0075a7 */ /* 0x000f240008001106 */
[----:B----4-:R-:W-:Y:S05]  /*4730*/  @!P0 BRA `(.L_x_87) ;  /* 0x00000050009c8947 */ /* 0x010fea0003800000 */
.L_x_86:
[----:B------:R-:W-:Y:S02]  /*4740*/  R2UR UR59, R20 ;  /* 0x00000000143b72ca */ /* 0x000fe400000e0000 */
[----:B------:R-:W-:Y:S02]  /*4750*/  R2UR UR58, R21 ;  /* 0x00000000153a72ca */ /* 0x000fe400000e0000 */
[----:B------:R-:W-:Y:S02]  /*4760*/  ISETP.NE.U32.AND P2, PT, RZ, UR4, PT ;  /* 0x00000004ff007c0c */ /* 0x000fe4000bf45070 */
[----:B------:R-:W-:Y:S02]  /*4770*/  SHF.L.U32 R11, R33, 0x1f, RZ ;  /* 0x0000001f210b7819 */ /* 0x000fe400000006ff */
[----:B------:R-:W-:Y:S05]  /*4780*/  ISETP.NE.AND.EX P2, PT, RZ, UR5, PT, P2 ;  /* 0x00000005ff007c0c */ /* 0x000fea000bf45320 */
[----:B------:R-:W-:Y:S02]  /*4790*/  USHF.L.U32 UR59, UR59, 0x6, URZ ;  /* 0x000000063b3b7899 */ /* 0x000fe400080006ff */
[----:B------:R-:W-:Y:S01]  /*47a0*/  USHF.L.U32 UR58, UR58, 0x7, URZ ;  /* 0x000000073a3a7899 */ /* 0x000fe200080006ff */
[----:B------:R-:W-:Y:S11]  /*47b0*/  BRA.U !UP6, `(.L_x_88) ;  /* 0x000000010e347547 */ /* 0x000ff6000b800000 */
[----:B------:R-:W-:Y:S01]  /*47c0*/  UPLOP3.LUT UP0, UPT, UPT, UPT, UP5, 0x80, 0x8 ;  /* 0x000000000008789c */ /* 0x000fe20003f0f050 */
[----:B----4-:R-:W-:Y:S02]  /*47d0*/  HFMA2 R0, -RZ, RZ, 0, 5.9604644775390625e-08 ;  /* 0x00000001ff007431 */ /* 0x010fe400000001ff */
[----:B------:R-:W-:Y:S03]  /*47e0*/  IMAD.MOV.U32 R59, RZ, RZ, 0x1 ;  /* 0x00000001ff3b7424 */ /* 0x000fe600078e00ff */
[----:B------:R-:W-:Y:S05]  /*47f0*/  PLOP3.LUT P0, PT, PT, PT, UP0, 0x80, 0x8 ;  /* 0x000000000008781c */ /* 0x000fea0003f0f008 */
[----:B------:R-:W4:Y:S01]  /*4800*/  @UP0 LDCU.64 UR10, c[0x0][0xa88] ;  /* 0x00015100ff0a07ac */ /* 0x000f220008000a00 */
[----:B------:R-:W-:Y:S07]  /*4810*/  @UP0 UIMAD UR8, UR36, UR4, URZ ;  /* 0x00000004240802a4 */ /* 0x000fee000f8e02ff */
[----:B------:R-:W-:Y:S01]  /*4820*/  @!P0 PRMT R59, R0, 0x7610, R59 ;  /* 0x00007610003b8816 */ /* 0x000fe2000000003b */
[----:B----4-:R-:W-:Y:S03]  /*4830*/  @UP0 UIMAD.WIDE UR10, UR8, 0x4, UR10 ;  /* 0x00000004080a08a5 */ /* 0x010fe6000f8e020a */
[----:B------:R-:W4:Y:S03]  /*4840*/  @!UP0 LDCU UR8, c[0x0][0xa80] ;  /* 0x00015000ff0887ac */ /* 0x000f260008000800 */
[----:B------:R-:W-:Y:S01]  /*4850*/  IMAD.U32 R14, RZ, RZ, UR10 ;  /* 0x0000000aff0e7e24 */ /* 0x000fe2000f8e00ff */
[----:B------:R-:W-:Y:S05]  /*4860*/  MOV R15, UR11 ;  /* 0x0000000b000f7c02 */ /* 0x000fea0008000f00 */
[----:B------:R1:W5:Y:S02]  /*4870*/  @P0 LDG.E R34, desc[UR38][R14.64] ;  /* 0x000000260e220981 */ /* 0x000364000c1e1900 */
[----:B-1--4-:R-:W-:Y:S07]  /*4880*/  @!P0 IMAD.U32 R34, RZ, RZ, UR8 ;  /* 0x00000008ff228e24 */ /* 0x012fee000f8e00ff */
.L_x_88:
[----:B-----5:R-:W-:Y:S01]  /*4890*/  @!P2 ISETP.EQ.AND P0, PT, R34, RZ, PT ;  /* 0x000000ff2200a20c */ /* 0x020fe20003f02270 */
[----:B------:R-:W-:Y:S01]  /*48a0*/  @!UPT UIADD3 URZ, UPT, UPT, URZ, URZ, URZ ;  /* 0x000000fffffff290 */ /* 0x000fe2000fffe0ff */
[----:B------:R-:W-:Y:S11]  /*48b0*/  @!P2 BRA `(.L_x_89) ;  /* 0x000000000014a947 */ /* 0x000ff60003800000 */
[----:B------:R-:W-:Y:S02]  /*48c0*/  LOP3.LUT P2, RZ, R59, 0xff, RZ, 0xc0, !PT ;  /* 0x000000ff3bff7812 */ /* 0x000fe4000784c0ff */
[----:B------:R-:W-:Y:S04]  /*48d0*/  PLOP3.LUT P0, PT, PT, PT, UP0, 0x80, 0x8 ;  /* 0x000000000008781c */ /* 0x000fe80003f0f008 */
[----:B------:R-:W-:Y:S07]  /*48e0*/  PLOP3.LUT P0, PT, P0, PT, PT, 0x8, 0x80 ;  /* 0x000000000080781c */ /* 0x000fee000070e170 */
[----:B------:R-:W-:Y:S11]  /*48f0*/  @P2 ISETP.EQ.AND P0, PT, R34, RZ, PT ;  /* 0x000000ff2200220c */ /* 0x000ff60003f02270 */
[----:B------:R-:W-:Y:S02]  /*4900*/  @!UPT UIADD3 URZ, UPT, UPT, URZ, URZ, URZ ;  /* 0x000000fffffff290 */ /* 0x000fe4000fffe0ff */
.L_x_89:
[----:B------:R-:W5:Y:S01]  /*4910*/  SYNCS.PHASECHK.TRANS64.TRYWAIT P2, [UR6+0xf0], R11 ;  /* 0x0000f00bff0075a7 */ /* 0x000f620008041106 */
[----:B------:R-:W-:Y:S04]  /*4920*/  ELECT P4, URZ, PT ;  /* 0x0000000000ff782f */ /* 0x000fe80003880000 */
[----:B------:R-:W-:Y:S11]  /*4930*/  PLOP3.LUT P4, PT, P0, P4, PT, 0xf2, 0x2f ;  /* 0x00000000002f781c */ /* 0x000ff60000789e72 */
[----:B------:R-:W-:Y:S02]  /*4940*/  @!UPT UIADD3 URZ, UPT, UPT, URZ, URZ, URZ ;  /* 0x000000fffffff290 */ /* 0x000fe4000fffe0ff */
[----:B--2---:R-:W-:Y:S05]  /*4950*/  @!P4 IADD3 R9, P0, PT, R36, 0x780, RZ ;  /* 0x000007802409c810 */ /* 0x004fea0007f1e0ff */
[----:B----4-:R-:W-:Y:S01]  /*4960*/  @!P4 IMAD.X R3, RZ, RZ, R37, P0 ;  /* 0x000000ffff03c224 */ /* 0x010fe200000e0625 */
[----:B-----5:R-:W-:Y:S07]  /*4970*/  @!P2 BRA `(.L_x_90) ;  /* 0x000000500024a947 */ /* 0x020fee0003800000 */
.L_x_193:
[----:B------:R-:W-:Y:S01]  /*4980*/  @!P4 R2UR UR9, R9 ;  /* 0x000000000909c2ca */ /* 0x000fe200000e0000 */
[----:B------:R-:W-:Y:S01]  /*4990*/  VOTEU.ALL UP4, P4 ;  /* 0x0000000000ff7886 */ /* 0x000fe20002080000 */
[----:B------:R-:W-:Y:S01]  /*49a0*/  @!P4 R2UR UR8, R3 ;  /* 0x000000000308c2ca */ /* 0x000fe200000e0000 */
[----:B------:R-:W-:Y:S01]  /*49b0*/  VOTEU.ALL UP3, P4 ;  /* 0x0000000000ff7886 */ /* 0x000fe20002060000 */
[----:B------:R-:W-:Y:S01]  /*49c0*/  UMOV UR14, 0x0 ;  /* 0x00000000000e7882 */ /* 0x000fe20000000000 */
[----:B------:R-:W-:Y:S01]  /*49d0*/  UMOV UR15, 0x10000000 ;  /* 0x10000000000f7882 */ /* 0x000fe20000000000 */
[----:B------:R-:W-:Y:S01]  /*49e0*/  @!UP4 UIADD3 UR56, UPT, UPT, UR6, 0x200, URZ ;  /* 0x000002000638c890 */ /* 0x000fe2000fffe0ff */
[----:B--2---:R-:W-:Y:S01]  /*49f0*/  @!P4 IMAD.MOV.U32 R0, RZ, RZ, 0x2000 ;  /* 0x00002000ff00c424 */ /* 0x004fe200078e00ff */
[----:B------:R-:W-:Y:S01]  /*4a00*/  UMOV UR60, UR36 ;  /* 0x00000024003c7c82 */ /* 0x000fe20008000000 */
[----:B------:R-:W-:Y:S01]  /*4a10*/  @!UP4 UIADD3 UR26, UPT, UPT, UR58, 0x20, URZ ;  /* 0x000000203a1ac890 */ /* 0x000fe2000fffe0ff */
[----:B------:R-:W-:Y:S01]  /*4a20*/  @!P4 IADD3 R9, P0, PT, R36, 0x780, RZ ;  /* 0x000007802409c810 */ /* 0x000fe20007f1e0ff */
[----:B------:R-:W-:Y:S02]  /*4a30*/  @!UP4 UIADD3 UR24, UPT, UPT, UR6, 0xa00, URZ ;  /* 0x00000a000618c890 */ /* 0x000fe4000fffe0ff */
[----:B------:R-:W-:Y:S01]  /*4a40*/  IMAD.U32 R14, RZ, RZ, UR9 ;  /* 0x00000009ff0e7e24 */ /* 0x000fe2000f8e00ff */
[----:B------:R-:W-:Y:S01]  /*4a50*/  VOTEU.ALL UP2, P4 ;  /* 0x0000000000ff7886 */ /* 0x000fe20002040000 */
[----:B------:R-:W-:Y:S01]  /*4a60*/  IMAD.U32 R15, RZ, RZ, UR8 ;  /* 0x00000008ff0f7e24 */ /* 0x000fe2000f8e00ff */
[----:B------:R-:W-:Y:S01]  /*4a70*/  UMOV UR25, UR57 ;  /* 0x0000003900197c82 */ /* 0x000fe20008000000 */
[----:B------:R-:W-:Y:S01]  /*4a80*/  UMOV UR27, UR59 ;  /* 0x0000003b001b7c82 */ /* 0x000fe20008000000 */
[----:B------:R-:W-:Y:S01]  /*4a90*/  @!P4 R2UR UR22, R14 ;  /* 0x000000000e16c2ca */ /* 0x000fe200000e0000 */
[----:B------:R-:W-:Y:S01]  /*4aa0*/  UMOV UR28, UR36 ;  /* 0x00000024001c7c82 */ /* 0x000fe20008000000 */
[----:B------:R-:W-:Y:S01]  /*4ab0*/  @!P4 R2UR UR23, R15 ;  /* 0x000000000f17c2ca */ /* 0x000fe200000e0000 */
[----:B------:R-:W-:Y:S01]  /*4ac0*/  @!UP4 UIADD3 UR18, UPT, UPT, UR58, 0x40, URZ ;  /* 0x000000403a12c890 */ /* 0x000fe2000fffe0ff */
[----:B------:R-:W-:Y:S01]  /*4ad0*/  @!P4 IMAD.X R3, RZ, RZ, R37, P0 ;  /* 0x000000ffff03c224 */ /* 0x000fe200000e0625 */
[----:B------:R-:W-:Y:S01]  /*4ae0*/  @!UP4 UIADD3 UR16, UPT, UPT, UR6, 0x1200, URZ ;  /* 0x000012000610c890 */ /* 0x000fe2000fffe0ff */
[----:B------:R-:W-:Y:S01]  /*4af0*/  VOTEU.ALL UP1, P4 ;  /* 0x0000000000ff7886 */ /* 0x000fe20002020000 */
[----:B------:R-:W-:Y:S01]  /*4b00*/  UMOV UR17, UR57 ;  /* 0x0000003900117c82 */ /* 0x000fe20008000000 */
[----:B------:R-:W-:Y:S01]  /*4b10*/  UMOV UR19, UR59 ;  /* 0x0000003b00137c82 */ /* 0x000fe20008000000 */
[----:B------:R-:W-:Y:S01]  /*4b20*/  UMOV UR20, UR36 ;  /* 0x0000002400147c82 */ /* 0x000fe20008000000 */
[----:B------:R-:W-:Y:S02]  /*4b30*/  @!UP4 UIADD3 UR10, UPT, UPT, UR58, 0x60, URZ ;  /* 0x000000603a0ac890 */ /* 0x000fe4000fffe0ff */
[----:B------:R-:W-:Y:S03]  /*4b40*/  @!UP4 UIADD3 UR8, UPT, UPT, UR6, 0x1a00, URZ ;  /* 0x00001a000608c890 */ /* 0x000fe6000fffe0ff */
[----:B------:R2:W-:Y:S01]  /*4b50*/  @!UP3 UTMALDG.3D [UR56], [UR22], desc[UR14] ;  /* 0x00000e381600b5b4 */ /* 0x0005e20008011000 */
[----:B------:R-:W-:Y:S01]  /*4b60*/  UMOV UR9, UR57 ;  /* 0x0000003900097c82 */ /* 0x000fe20008000000 */
[----:B------:R-:W-:Y:S01]  /*4b70*/  UMOV UR11, UR59 ;  /* 0x0000003b000b7c82 */ /* 0x000fe20008000000 */
[----:B------:R-:W-:Y:S01]  /*4b80*/  UMOV UR12, UR36 ;  /* 0x00000024000c7c82 */ /* 0x000fe20008000000 */
[----:B------:R-:W-:Y:S01]  /*4b90*/  UPRMT UR21, UR37, 0x654, UR57 ;  /* 0x0000065425157896 */ /* 0x000fe20008000039 */
[----:B------:R2:W-:Y:S01]  /*4ba0*/  @!UP2 UTMALDG.3D [UR24], [UR22], desc[UR14] ;  /* 0x00000e181600a5b4 */ /* 0x0005e20008011000 */
[----:B------:R-:W-:Y:S01]  /*4bb0*/  VOTEU.ALL UP2, P4 ;  /* 0x0000000000ff7886 */ /* 0x000fe20002040000 */
[----:B------:R2:W-:Y:S04]  /*4bc0*/  @!UP1 UTMALDG.3D [UR16], [UR22], desc[UR14] ;  /* 0x00000e10160095b4 */ /* 0x0005e80008011000 */
[----:B------:R2:W-:Y:S01]  /*4bd0*/  @!UP2 UTMALDG.3D [UR8], [UR22], desc[UR14] ;  /* 0x00000e081600a5b4 */ /* 0x0005e20008011000 */
[----:B------:R2:W-:Y:S01]  /*4be0*/  @!P4 SYNCS.ARRIVE.TRANS64.RED.A0TR RZ, [UR6+0xd0], R0 ;  /* 0x0000d000ffffc9a7 */ /* 0x0005e20008300406 */
[----:B------:R-:W-:Y:S01]  /*4bf0*/  SYNCS.ARRIVE.TRANS64.RED.A1T0 RZ, [UR21], RZ ;  /* 0x000000ffffff79a7 */ /* 0x000fe20008100415 */
[----:B------:R-:W4:Y:S02]  /*4c00*/  SYNCS.PHASECHK.TRANS64.TRYWAIT P2, [UR6+0xf8], R11 ;  /* 0x0000f80bff0075a7 */ /* 0x000f240008041106 */
[----:B--2-4-:R-:W-:Y:S05]  /*4c10*/  @!P2 BRA `(.L_x_91) ;  /* 0x0000004c0094a947 */ /* 0x014fea0003800000 */
.L_x_195:
        /* <DEDUP_REMOVED lines=8> */
[----:B------:R-:W-:Y:S01]  /*4ca0*/  @!UP4 UIADD3 UR48, UPT, UPT, UR6, 0x2200, URZ ;  /* 0x000022000630c890 */ /* 0x000fe2000fffe0ff */
[----:B------:R-:W-:Y:S01]  /*4cb0*/  @!P4 IADD3 R21, P0, PT, R36, 0x780, RZ ;  /* 0x000007802415c810 */ /* 0x000fe20007f1e0ff */
[----:B------:R-:W-:Y:S01]  /*4cc0*/  UMOV UR50, UR58 ;  /* 0x0000003a00327c82 */ /* 0x000fe20008000000 */
[----:B------:R-:W-:Y:S01]  /*4cd0*/  UMOV UR52, UR36 ;  /* 0x0000002400347c82 */ /* 0x000fe20008000000 */
[----:B------:R-:W-:Y:S01]  /*4ce0*/  @!UP4 UIADD3 UR26, UPT, UPT, UR58, 0x20, URZ ;  /* 0x000000203a1ac890 */ /* 0x000fe2000fffe0ff */
[----:B------:R-:W-:Y:S01]  /*4cf0*/  IMAD.U32 R14, RZ, RZ, UR9 ;  /* 0x00000009ff0e7e24 */ /* 0x000fe2000f8e00ff */
[----:B------:R-:W-:Y:S01]  /*4d00*/  @!UP4 UIADD3 UR24, UPT, UPT, UR6, 0x2a00, URZ ;  /* 0x00002a000618c890 */ /* 0x000fe2000fffe0ff */
[----:B------:R-:W-:Y:S01]  /*4d10*/  IMAD.U32 R15, RZ, RZ, UR8 ;  /* 0x00000008ff0f7e24 */ /* 0x000fe2000f8e00ff */
[----:B------:R-:W-:Y:S01]  /*4d20*/  VOTEU.ALL UP2, P4 ;  /* 0x0000000000ff7886 */ /* 0x000fe20002040000 */
[----:B------:R-:W-:Y:S01]  /*4d30*/  UMOV UR25, UR49 ;  /* 0x0000003100197c82 */ /* 0x000fe20008000000 */
[----:B------:R-:W-:Y:S01]  /*4d40*/  @!P4 R2UR UR22, R14 ;  /* 0x000000000e16c2ca */ /* 0x000fe200000e0000 */
[----:B------:R-:W-:Y:S01]  /*4d50*/  UMOV UR28, UR36 ;  /* 0x00000024001c7c82 */ /* 0x000fe20008000000 */
[----:B------:R-:W-:Y:S01]  /*4d60*/  @!P4 R2UR UR23, R15 ;  /* 0x000000000f17c2ca */ /* 0x000fe200000e0000 */
[----:B------:R-:W-:Y:S01]  /*4d70*/  UMOV UR27, UR51 ;  /* 0x00000033001b7c82 */ /* 0x000fe20008000000 */
        /* <DEDUP_REMOVED lines=8> */
[----:B------:R-:W-:Y:S02]  /*4e00*/  @!UP4 UIADD3 UR8, UPT, UPT, UR6, 0x3a00, URZ ;  /* 0x00003a000608c890 */ /* 0x000fe4000fffe0ff */
        /* <DEDUP_REMOVED lines=13> */
.L_x_197:
[----:B------:R-:W4:Y:S01]  /*4ee0*/  LDC.64 R16, c[0x0][0xd10] ;  /* 0x00034400ff107b82 */ /* 0x000f220000000a00 */
[----:B------:R-:W-:Y:S01]  /*4ef0*/  @!P4 R2UR UR9, R21 ;  /* 0x000000001509c2ca */ /* 0x000fe200000e0000 */
[----:B------:R-:W-:Y:S01]  /*4f00*/  VOTEU.ALL UP4, P4 ;  /* 0x0000000000ff7886 */ /* 0x000fe20002080000 */
[----:B------:R-:W-:Y:S01]  /*4f10*/  @!P4 R2UR UR8, R20 ;  /* 0x000000001408c2ca */ /* 0x000fe200000e0000 */
[----:B------:R-:W-:Y:S01]  /*4f20*/  VOTEU.ALL UP3, P4 ;  /* 0x0000000000ff7886 */ /* 0x000fe20002060000 */
[----:B------:R-:W-:Y:S03]  /*4f30*/  UMOV UR14, 0x0 ;  /* 0x00000000000e7882 */ /* 0x000fe60000000000 */
[----:B------:R-:W5:Y:S01]  /*4f40*/  LDC.64 R14, c[0x0][0xd18] ;  /* 0x00034600ff0e7b82 */ /* 0x000f620000000a00 */
[----:B------:R-:W-:Y:S01]  /*4f50*/  @!UP4 UIADD3 UR43, UPT, UPT, UR59, 0x20, URZ ;  /* 0x000000203b2bc890 */ /* 0x000fe2000fffe0ff */
[----:B------:R-:W-:Y:S01]  /*4f60*/  @P3 SHF.R.U32.HI R30, RZ, 0x10, R25 ;  /* 0x00000010ff1e3819 */ /* 0x000fe20000011619 */
[----:B------:R-:W-:Y:S01]  /*4f70*/  @!UP4 UIADD3 UR40, UPT, UPT, UR6, 0x4200, URZ ;  /* 0x000042000628c890 */ /* 0x000fe2000fffe0ff */
[----:B------:R-:W-:Y:S01]  /*4f80*/  VIADD R32, R32, 0x1 ;  /* 0x0000000120207836 */ /* 0x000fe20000000000 */
[----:B------:R-:W-:Y:S03]  /*4f90*/  UMOV UR15, 0x10000000 ;  /* 0x10000000000f7882 */ /* 0x000fe60000000000 */
[----:B--2---:R-:W2:Y:S01]  /*4fa0*/  @!P1 LDC R0, c[0x0][0xd20] ;  /* 0x00034800ff009b82 */ /* 0x004ea20000000800 */
[----:B------:R-:W-:Y:S01]  /*4fb0*/  UMOV UR42, UR58 ;  /* 0x0000003a002a7c82 */ /* 0x000fe20008000000 */
[----:B------:R-:W-:Y:S01]  /*4fc0*/  IMAD.U32 R20, RZ, RZ, UR9 ;  /* 0x00000009ff147e24 */ /* 0x000fe2000f8e00ff */
[----:B------:R-:W-:Y:S05]  /*4fd0*/  UMOV UR44, UR36 ;  /* 0x00000024002c7c82 */ /* 0x000fea0008000000 */
[----:B------:R-:W1:Y:S01]  /*4fe0*/  @!P1 LDC R3, c[0x0][0xd0c] ;  /* 0x00034300ff039b82 */ /* 0x000e620000000800 */
[----:B------:R-:W-:Y:S01]  /*4ff0*/  IMAD.U32 R21, RZ, RZ, UR8 ;  /* 0x00000008ff157e24 */ /* 0x000fe2000f8e00ff */
[----:B------:R-:W-:Y:S01]  /*5000*/  @!UP4 UIADD3 UR26, UPT, UPT, UR58, 0x20, URZ ;  /* 0x000000203a1ac890 */ /* 0x000fe2000fffe0ff */
[----:B------:R-:W-:Y:S01]  /*5010*/  @!P4 R2UR UR22, R20 ;  /* 0x000000001416c2ca */ /* 0x000fe200000e0000 */
[----:B------:R-:W-:Y:S01]  /*5020*/  @!UP4 UIADD3 UR24, UPT, UPT, UR6, 0x4a00, URZ ;  /* 0x00004a000618c890 */ /* 0x000fe2000fffe0ff */
[----:B------:R-:W-:Y:S01]  /*5030*/  @!P4 IMAD.MOV.U32 R20, RZ, RZ, 0x2000 ;  /* 0x00002000ff14c424 */ /* 0x000fe200078e00ff */
[----:B------:R-:W-:Y:S01]  /*5040*/  @!P4 R2UR UR23, R21 ;  /* 0x000000001517c2ca */ /* 0x000fe200000e0000 */
[----:B------:R-:W-:Y:S01]  /*5050*/  VOTEU.ALL UP2, P4 ;  /* 0x0000000000ff7886 */ /* 0x000fe20002040000 */
[----:B------:R-:W-:Y:S01]  /*5060*/  UMOV UR25, UR41 ;  /* 0x0000002900197c82 */ /* 0x000fe20008000000 */
[----:B------:R-:W-:Y:S01]  /*5070*/  UMOV UR28, UR36 ;  /* 0x00000024001c7c82 */ /* 0x000fe20008000000 */
[----:B------:R-:W-:Y:S01]  /*5080*/  UMOV UR27, UR43 ;  /* 0x0000002b001b7c82 */ /* 0x000fe20008000000 */
[----:B------:R-:W-:Y:S02]  /*5090*/  @!UP4 UIADD3 UR18, UPT, UPT, UR58, 0x40, URZ ;  /* 0x000000403a12c890 */ /* 0x000fe4000fffe0ff */
[----:B------:R-:W-:Y:S01]  /*50a0*/  @!UP4 UIADD3 UR16, UPT, UPT, UR6, 0x5200, URZ ;  /* 0x000052000610c890 */ /* 0x000fe2000fffe0ff */
[----:B------:R-:W-:Y:S01]  /*50b0*/  VOTEU.ALL UP1, P4 ;  /* 0x0000000000ff7886 */ /* 0x000fe20002020000 */
[----:B------:R-:W-:Y:S01]  /*50c0*/  UMOV UR17, UR41 ;  /* 0x0000002900117c82 */ /* 0x000fe20008000000 */
[----:B------:R-:W-:Y:S01]  /*50d0*/  UMOV UR20, UR36 ;  /* 0x0000002400147c82 */ /* 0x000fe20008000000 */
[----:B------:R-:W-:Y:S02]  /*50e0*/  UMOV UR19, UR43 ;  /* 0x0000002b00137c82 */ /* 0x000fe40008000000 */
[----:B------:R1:W-:Y:S01]  /*50f0*/  @!UP3 UTMALDG.3D [UR40], [UR22], desc[UR14] ;  /* 0x00000e281600b5b4 */ /* 0x0003e20008011000 */
[----:B------:R-:W-:Y:S02]  /*5100*/  @!UP4 UIADD3 UR10, UPT, UPT, UR58, 0x60, URZ ;  /* 0x000000603a0ac890 */ /* 0x000fe4000fffe0ff */
[----:B------:R-:W-:Y:S01]  /*5110*/  @!UP4 UIADD3 UR8, UPT, UPT, UR6, 0x5a00, URZ ;  /* 0x00005a000608c890 */ /* 0x000fe2000fffe0ff */
[----:B------:R-:W-:Y:S01]  /*5120*/  UMOV UR9, UR41 ;  /* 0x0000002900097c82 */ /* 0x000fe20008000000 */
[----:B------:R-:W-:Y:S01]  /*5130*/  UMOV UR12, UR36 ;  /* 0x00000024000c7c82 */ /* 0x000fe20008000000 */
[----:B------:R-:W-:Y:S01]  /*5140*/  UMOV UR11, UR43 ;  /* 0x0000002b000b7c82 */ /* 0x000fe20008000000 */
[----:B------:R1:W-:Y:S01]  /*5150*/  @!UP2 UTMALDG.3D [UR24], [UR22], desc[UR14] ;  /* 0x00000e181600a5b4 */ /* 0x0003e20008011000 */
[----:B------:R-:W-:Y:S01]  /*5160*/  VOTEU.ALL UP2, P4 ;  /* 0x0000000000ff7886 */ /* 0x000fe20002040000 */
[----:B------:R-:W-:Y:S01]  /*5170*/  UPRMT UR21, UR37, 0x654, UR41 ;  /* 0x0000065425157896 */ /* 0x000fe20008000029 */
[----:B----4-:R-:W-:Y:S01]  /*5180*/  @!P1 IMAD.HI.U32 R12, R13, R16, RZ ;  /* 0x000000100d0c9227 */ /* 0x010fe200078e00ff */
[----:B-----5:R-:W-:Y:S02]  /*5190*/  @!P1 ISETP.NE.AND P0, PT, R14, 0x1, PT ;  /* 0x000000010e00980c */ /* 0x020fe40003f05270 */
[----:B-1----:R-:W-:Y:S01]  /*51a0*/  @!P1 ISETP.NE.AND P2, PT, R3, 0x1, PT ;  /* 0x000000010300980c */ /* 0x002fe20003f45270 */
[C---:B------:R-:W-:Y:S01]  /*51b0*/  @!P1 IMAD.HI.U32 R9, R10.reuse, R15, RZ ;  /* 0x0000000f0a099227 */ /* 0x040fe200078e00ff */
[----:B------:R1:W-:Y:S02]  /*51c0*/  @!UP1 UTMALDG.3D [UR16], [UR22], desc[UR14] ;  /* 0x00000e10160095b4 */ /* 0x0003e40008011000 */
[----:B------:R-:W-:Y:S02]  /*51d0*/  @!P1 SHF.R.U32.HI R12, RZ, R17, R12 ;  /* 0x00000011ff0c9219 */ /* 0x000fe4000001160c */
[----:B--2---:R-:W-:Y:S02]  /*51e0*/  @!P1 SHF.R.U32.HI R9, RZ, R0, R9 ;  /* 0x00000000ff099219 */ /* 0x004fe40000011609 */
[----:B------:R-:W-:Y:S01]  /*51f0*/  @!P1 SEL R12, R13, R12, !P2 ;  /* 0x0000000c0d0c9207 */ /* 0x000fe20005000000 */
[----:B------:R1:W-:Y:S01]  /*5200*/  @!UP2 UTMALDG.3D [UR8], [UR22], desc[UR14] ;  /* 0x00000e081600a5b4 */ /* 0x0003e20008011000 */
[----:B------:R1:W-:Y:S01]  /*5210*/  @!P4 SYNCS.ARRIVE.TRANS64.RED.A0TR RZ, [UR6+0xe0], R20 ;  /* 0x0000e014ffffc9a7 */ /* 0x0003e20008300406 */
[----:B------:R-:W-:Y:S05]  /*5220*/  @!P1 SEL R9, R10, R9, !P0 ;  /* 0x000000090a099207 */ /* 0x000fea0004000000 */
[----:B------:R-:W-:Y:S02]  /*5230*/  @!P1 IMAD.IADD R0, R9, 0x1, -R12 ;  /* 0x0000000109009824 */ /* 0x000fe400078e0a0c */
[----:B------:R-:W-:Y:S02]  /*5240*/  @!P1 IMAD.IADD R9, R12, 0x1, -R9 ;  /* 0x000000010c099824 */ /* 0x000fe400078e0a09 */
[----:B------:R-:W-:Y:S02]  /*5250*/  @!P1 IMAD R13, R0, R3, R13 ;  /* 0x00000003000d9224 */ /* 0x000fe400078e020d */
[----:B------:R-:W-:Y:S01]  /*5260*/  @!P1 IMAD R10, R9, R14, R10 ;  /* 0x0000000e090a9224 */ /* 0x000fe200078e020a */
[----:B------:R-:W-:Y:S01]  /*5270*/  SYNCS.ARRIVE.TRANS64.RED.A1T0 RZ, [UR21], RZ ;  /* 0x000000ffffff79a7 */ /* 0x000fe20008100415 */
[----:B------:R-:W2:Y:S02]  /*5280*/  SYNCS.PHASECHK.TRANS64.TRYWAIT P5, [UR6+0x108], R11 ;  /* 0x0001080bff0075a7 */ /* 0x000ea400080a1106 */
[----:B-12---:R-:W-:Y:S05]  /*5290*/  @!P5 BRA `(.L_x_93) ;  /* 0x000000480024d947 */ /* 0x006fea0003800000 */
.L_x_199:
[----:B------:R-:W-:Y:S01]  /*52a0*/  @!P4 IADD3 R3, P0, PT, R36, 0x780, RZ ;  /* 0x000007802403c810 */ /* 0x000fe20007f1e0ff */
[----:B------:R-:W-:Y:S01]  /*52b0*/  VOTEU.ALL UP3, P4 ;  /* 0x0000000000ff7886 */ /* 0x000fe20002060000 */
[----:B------:R-:W-:Y:S01]  /*52c0*/  UMOV UR14, 0x0 ;  /* 0x00000000000e7882 */ /* 0x000fe20000000000 */
[----:B------:R-:W-:Y:S01]  /*52d0*/  UMOV UR15, 0x10000000 ;  /* 0x10000000000f7882 */ /* 0x000fe20000000000 */
[----:B------:R-:W-:Y:S01]  /*52e0*/  @!P4 R2UR UR9, R3 ;  /* 0x000000000309c2ca */ /* 0x000fe200000e0000 */
[----:B-1----:R-:W-:Y:S01]  /*52f0*/  @!P4 IMAD.X R0, RZ, RZ, R37, P0 ;  /* 0x000000ffff00c224 */ /* 0x002fe200000e0625 */
[----:B------:R-:W-:Y:S01]  /*5300*/  UMOV UR34, UR58 ;  /* 0x0000003a00227c82 */ /* 0x000fe20008000000 */
[----:B------:R-:W-:Y:S01]  /*5310*/  VOTEU.ALL UP2, P4 ;  /* 0x0000000000ff7886 */ /* 0x000fe20002040000 */
[----:B------:R-:W-:Y:S01]  /*5320*/  UMOV UR28, UR36 ;  /* 0x00000024001c7c82 */ /* 0x000fe20008000000 */
[----:B------:R-:W-:Y:S01]  /*5330*/  VOTEU.ALL UP4, P4 ;  /* 0x0000000000ff7886 */ /* 0x000fe20002080000 */
[----:B------:R-:W-:Y:S01]  /*5340*/  @!P4 R2UR UR8, R0 ;  /* 0x000000000008c2ca */ /* 0x000fe200000e0000 */
[----:B------:R-:W-:Y:S01]  /*5350*/  VOTEU.ALL UP1, P4 ;  /* 0x0000000000ff7886 */ /* 0x000fe20002020000 */
[----:B------:R-:W-:Y:S01]  /*5360*/  UMOV UR20, UR36 ;  /* 0x0000002400147c82 */ /* 0x000fe20008000000 */
[----:B------:R-:W-:Y:S01]  /*5370*/  UMOV UR12, UR36 ;  /* 0x00000024000c7c82 */ /* 0x000fe20008000000 */
[----:B------:R-:W-:Y:S01]  /*5380*/  @!UP4 UIADD3 UR33, UPT, UPT, UR6, 0xe8, URZ ;  /* 0x000000e80621c890 */ /* 0x000fe2000fffe0ff */
[----:B------:R-:W-:Y:S01]  /*5390*/  ISETP.NE.AND P0, PT, R32, 0x2, PT ;  /* 0x000000022000780c */ /* 0x000fe20003f05270 */
[----:B------:R-:W-:Y:S01]  /*53a0*/  @!UP4 UIADD3 UR35, UPT, UPT, UR59, 0x30, URZ ;  /* 0x000000303b23c890 */ /* 0x000fe2000fffe0ff */
[----:B------:R-:W-:Y:S01]  /*53b0*/  IMAD.U32 R14, RZ, RZ, UR9 ;  /* 0x00000009ff0e7e24 */ /* 0x000fe2000f8e00ff */
[----:B------:R-:W-:Y:S01]  /*53c0*/  @!UP4 UIADD3 UR32, UPT, UPT, UR6, 0x6200, URZ ;  /* 0x000062000620c890 */ /* 0x000fe2000fffe0ff */
[----:B------:R-:W-:Y:S01]  /*53d0*/  SEL R0, RZ, 0x1, P0 ;  /* 0x00000001ff007807 */ /* 0x000fe20000000000 */
[----:B------:R-:W-:Y:S01]  /*53e0*/  @!UP4 UIADD3 UR26, UPT, UPT, UR58, 0x20, URZ ;  /* 0x000000203a1ac890 */ /* 0x000fe2000fffe0ff */
[----:B------:R-:W-:Y:S01]  /*53f0*/  LOP3.LUT R33, R33, 0x1, RZ, 0x3c, !PT ;  /* 0x0000000121217812 */ /* 0x000fe200078e3cff */
[----:B------:R-:W-:Y:S01]  /*5400*/  @!UP4 UIADD3 UR24, UPT, UPT, UR6, 0x6a00, URZ ;  /* 0x00006a000618c890 */ /* 0x000fe2000fffe0ff */
[----:B------:R-:W-:Y:S01]  /*5410*/  IMAD.U32 R15, RZ, RZ, UR8 ;  /* 0x00000008ff0f7e24 */ /* 0x000fe2000f8e00ff */
[----:B------:R-:W-:Y:S01]  /*5420*/  @!P4 R2UR UR22, R14 ;  /* 0x000000000e16c2ca */ /* 0x000fe200000e0000 */
[----:B------:R-:W-:Y:S01]  /*5430*/  UMOV UR25, UR33 ;  /* 0x0000002100197c82 */ /* 0x000fe20008000000 */
[----:B------:R-:W-:Y:S01]  /*5440*/  UMOV UR27, UR35 ;  /* 0x00000023001b7c82 */ /* 0x000fe20008000000 */
[----:B------:R-:W-:Y:S01]  /*5450*/  @!UP4 UIADD3 UR18, UPT, UPT, UR58, 0x40, URZ ;  /* 0x000000403a12c890 */ /* 0x000fe2000fffe0ff */
[----:B------:R-:W-:Y:S01]  /*5460*/  @!P4 R2UR UR23, R15 ;  /* 0x000000000f17c2ca */ /* 0x000fe200000e0000 */
[----:B------:R-:W-:Y:S01]  /*5470*/  @!UP4 UIADD3 UR16, UPT, UPT, UR6, 0x7200, URZ ;  /* 0x000072000610c890 */ /* 0x000fe2000fffe0ff */
[----:B------:R-:W-:Y:S01]  /*5480*/  LOP3.LUT R31, R31, R0, RZ, 0x3c, !PT ;  /* 0x000000001f1f7212 */ /* 0x000fe200078e3cff */
[----:B------:R-:W-:Y:S01]  /*5490*/  UMOV UR17, UR33 ;  /* 0x0000002100117c82 */ /* 0x000fe20008000000 */
[----:B------:R-:W-:Y:S01]  /*54a0*/  UMOV UR19, UR35 ;  /* 0x0000002300137c82 */ /* 0x000fe20008000000 */
[----:B------:R-:W-:Y:S01]  /*54b0*/  @!UP4 UIADD3 UR10, UPT, UPT, UR58, 0x60, URZ ;  /* 0x000000603a0ac890 */ /* 0x000fe2000fffe0ff */
[----:B------:R-:W-:Y:S01]  /*54c0*/  IMAD.IADD R20, R10, 0x1, R51 ;  /* 0x000000010a147824 */ /* 0x000fe200078e0233 */
[----:B------:R-:W-:Y:S01]  /*54d0*/  @!UP4 UIADD3 UR8, UPT, UPT, UR6, 0x7a00, URZ ;  /* 0x00007a000608c890 */ /* 0x000fe2000fffe0ff */
[----:B------:R-:W-:Y:S01]  /*54e0*/  IMAD.IADD R21, R13, 0x1, R58 ;  /* 0x000000010d157824 */ /* 0x000fe200078e023a */
[----:B------:R-:W-:Y:S01]  /*54f0*/  UMOV UR9, UR33 ;  /* 0x0000002100097c82 */ /* 0x000fe20008000000 */
[----:B------:R-:W-:Y:S01]  /*5500*/  UMOV UR11, UR35 ;  /* 0x00000023000b7c82 */ /* 0x000fe20008000000 */
[----:B------:R-:W-:Y:S02]  /*5510*/  SEL R32, R32, RZ, P0 ;  /* 0x000000ff20207207 */ /* 0x000fe40000000000 */
[----:B------:R1:W-:Y:S01]  /*5520*/  @!UP3 UTMALDG.3D [UR32], [UR22], desc[UR14] ;  /* 0x00000e201600b5b4 */ /* 0x0003e20008011000 */
[----:B------:R4:W-:Y:S01]  /*5530*/  @!UP2 UTMALDG.3D [UR24], [UR22], desc[UR14] ;  /* 0x00000e181600a5b4 */ /* 0x0009e20008011000 */
[----:B------:R-:W-:Y:S01]  /*5540*/  VOTEU.ALL UP2, P4 ;  /* 0x0000000000ff7886 */ /* 0x000fe20002040000 */
[----:B------:R4:W-:Y:S01]  /*5550*/  @!UP1 UTMALDG.3D [UR16], [UR22], desc[UR14] ;  /* 0x00000e10160095b4 */ /* 0x0009e20008011000 */
[----:B------:R-:W-:Y:S03]  /*5560*/  UPLOP3.LUT UP1, UPT, UPT, UPT, UPT, 0x80, 0x8 ;  /* 0x000000000008789c */ /* 0x000fe60003f2f070 */
[----:B------:R4:W-:Y:S01]  /*5570*/  @!UP2 UTMALDG.3D [UR8], [UR22], desc[UR14] ;  /* 0x00000e081600a5b4 */ /* 0x0009e20008011000 */
[----:B------:R4:W-:Y:S01]  /*5580*/  @!P4 SYNCS.ARRIVE.TRANS64.RED.A0TR RZ, [UR6+0xe8], R29 ;  /* 0x0000e81dffffc9a7 */ /* 0x0009e20008300406 */
[----:B-1----:R-:W-:Y:S01]  /*5590*/  @P3 R2UR UR36, R30 ;  /* 0x000000001e2432ca */ /* 0x002fe200000e0000 */
[----:B------:R-:W-:Y:S01]  /*55a0*/  SYNCS.ARRIVE.TRANS64.RED.A1T0 RZ, [UR7], RZ ;  /* 0x000000ffffff79a7 */ /* 0x000fe20008100407 */
[----:B------:R-:W-:Y:S02]  /*55b0*/  @!UPT UIADD3 URZ, UPT, UPT, URZ, URZ, URZ ;  /* 0x000000fffffff290 */ /* 0x000fe4000fffe0ff */
[----:B------:R-:W-:Y:S11]  /*55c0*/  @P3 BRA `(.L_x_94) ;  /* 0xffffffec00503947 */ /* 0x000ff6000383ffff */
[----:B------:R-:W-:-:S04]  /*55d0*/  SHF.L.U32 R3, R33, 0x1f, RZ ;  /* 0x0000001f21037819 */ /* 0x000fc800000006ff */
[----:B------:R-:W1:Y:S02]  /*55e0*/  SYNCS.PHASECHK.TRANS64.TRYWAIT P0, [UR6+0xf0], R3 ;  /* 0x0000f003ff0075a7 */ /* 0x000e640008001106 */
[----:B-1----:R-:W-:Y:S05]  /*55f0*/  @!P0 BRA `(.L_x_95) ;  /* 0x0000004400648947 */ /* 0x002fea0003800000 */
.L_x_201:
[----:B------:R-:W2:Y:S02]  /*5600*/  SYNCS.PHASECHK.TRANS64.TRYWAIT P0, [UR6+0xf8], R3 ;  /* 0x0000f803ff0075a7 */ /* 0x000ea40008001106 */
[----:B--2---:R-:W-:Y:S05]  /*5610*/  @!P0 BRA `(.L_x_96) ;  /* 0x0000004400748947 */ /* 0x004fea0003800000 */
.L_x_203:
[----:B------:R-:W2:Y:S02]  /*5620*/  SYNCS.PHASECHK.TRANS64.TRYWAIT P0, [UR6+0x100], R3 ;  /* 0x00010003ff0075a7 */ /* 0x000ea40008001106 */
[----:B--2---:R-:W-:Y:S05]  /*5630*/  @!P0 BRA `(.L_x_97) ;  /* 0x0000004400848947 */ /* 0x004fea0003800000 */
.L_x_205:
[----:B-1----:R-:W-:-:S07]  /*5640*/  MOV R0, UR6 ;  /* 0x0000000600007c02 */ /* 0x002fce0008000f00 */
.L_x_98:
[----:B-1----:R-:W-:-:S04]  /*5650*/  SHF.L.U32 R3, R33, 0x1f, RZ ;  /* 0x0000001f21037819 */ /* 0x002fc800000006ff */
[----:B------:R1:W2:Y:S03]  /*5660*/  SYNCS.PHASECHK.TRANS64.TRYWAIT P0, [R0+URZ+0x108], R3 ;  /* 0x00010803000075a7 */ /* 0x0002a600080011ff */
[----:B--2---:R-:W-:Y:S05]  /*5670*/  @!P0 NANOSLEEP.SYNCS 0x989680 ;  /* 0x009896800000895d */ /* 0x004fea0003900000 */
[----:B------:R-:W2:Y:S02]  /*5680*/  @!P0 SYNCS.PHASECHK.TRANS64 P0, [R0+URZ+0x108], R3 ;  /* 0x00010803000085a7 */ /* 0x000ea400080010ff */
[----:B--2-4-:R-:W-:Y:S05]  /*5690*/  @P0 EXIT ;  /* 0x000000000000094d */ /* 0x014fea0003800000 */
[----:B------:R-:W-:Y:S05]  /*56a0*/  BRA `(.L_x_98) ;  /* 0xfffffffc00e87947 */ /* 0x000fea000383ffff */
.L_x_83:
[----:B------:R-:W-:-:S06]  /*56b0*/  UISETP.GE.AND UP1, UPT, UR10, 0x4, UPT ;  /* 0x000000040a00788c */ /* 0x000fcc000bf26270 */
[----:B------:R-:W-:-:S13]  /*56c0*/  PLOP3.LUT P0, PT, PT, PT, UP1, 0x80, 0x8 ;  /* 0x000000000008781c */ /* 0x000fda0003f0f018 */
[----:B------:R-:W-:Y:S05]  /*56d0*/  @!P0 EXIT ;  /* 0x000000000000894d */ /* 0x000fea0003800000 */
[----:B------:R-:W-:Y:S01]  /*56e0*/  BAR.SYNC.DEFER_BLOCKING 0x6, 0xa0 ;  /* 0x0182800000007b1d */ /* 0x000fe20000010000 */
[C---:B------:R-:W-:Y:S01]  /*56f0*/  IMAD.SHL.U32 R4, R72.reuse, 0x10, RZ ;  /* 0x0000001048047824 */ /* 0x040fe200078e00ff */
[C---:B------:R-:W-:Y:S01]  /*5700*/  R2P PR, R72.reuse, 0x18 ;  /* 0x0000001848007804 */ /* 0x040fe20000000000 */
[C---:B------:R-:W-:Y:S01]  /*5710*/  IMAD.U32 R31, R72.reuse, 0x10000, RZ ;  /* 0x00010000481f7824 */ /* 0x040fe200078e00ff */
[----:B------:R-:W-:Y:S01]  /*5720*/  LOP3.LUT R72, R72, 0x60, RZ, 0xc0, !PT ;  /* 0x0000006048487812 */ /* 0x000fe200078ec0ff */
[----:B------:R-:W-:Y:S01]  /*5730*/  IMAD.MOV.U32 R70, RZ, RZ, 0xa0 ;  /* 0x000000a0ff467424 */ /* 0x000fe200078e00ff */
[----:B------:R-:W-:Y:S02]  /*5740*/  UMOV UR48, 0x400 ;  /* 0x0000040000307882 */ /* 0x000fe40000000000 */
[----:B------:R-:W1:Y:S01]  /*5750*/  LDC R61, c[0x0][0x370] ;  /* 0x0000dc00ff3d7b82 */ /* 0x000e620000000800 */
[----:B------:R-:W-:Y:S01]  /*5760*/  ULEA UR48, UR37, UR48, 0x18 ;  /* 0x0000003025307291 */ /* 0x000fe2000f8ec0ff */
[----:B------:R-:W-:Y:S01]  /*5770*/  LOP3.LUT R71, R3, 0x600, R4, 0xf8, !PT ;  /* 0x0000060003477812 */ /* 0x000fe200078ef804 */
[----:B------:R-:W-:Y:S01]  /*5780*/  IMAD.MOV.U32 R68, RZ, RZ, 0x1 ;  /* 0x00000001ff447424 */ /* 0x000fe200078e00ff */
[----:B------:R-:W-:Y:S01]  /*5790*/  LOP3.LUT R31, R31, 0x600000, RZ, 0xc0, !PT ;  /* 0x006000001f1f7812 */ /* 0x000fe200078ec0ff */
[----:B------:R-:W-:Y:S01]  /*57a0*/  UIADD3 UR4, UPT, UPT, UR48, 0x200, URZ ;  /* 0x0000020030047890 */ /* 0x000fe2000fffe0ff */
[----:B------:R-:W-:Y:S01]  /*57b0*/  IMAD.MOV.U32 R30, RZ, RZ, RZ ;  /* 0x000000ffff1e7224 */ /* 0x000fe200078e00ff */
[----:B------:R-:W-:Y:S01]  /*57c0*/  CS2R R66, SRZ ;  /* 0x0000000000427805 */ /* 0x000fe2000001ff00 */
[----:B------:R-:W2:Y:S01]  /*57d0*/  LDC R28, c[0x0][0xd0c] ;  /* 0x00034300ff1c7b82 */ /* 0x000ea20000000800 */
[----:B------:R-:W-:Y:S01]  /*57e0*/  IMAD.MOV.U32 R76, RZ, RZ, RZ ;  /* 0x000000ffff4c7224 */ /* 0x000fe200078e00ff */
[----:B------:R-:W-:Y:S01]  /*57f0*/  SEL R70, R70, 0x60, !P3 ;  /* 0x0000006046467807 */ /* 0x000fe20005800000 */
[----:B------:R-:W-:Y:S01]  /*5800*/  IMAD.U32 R64, RZ, RZ, UR4 ;  /* 0x00000004ff407e24 */ /* 0x000fe2000f8e00ff */
[----:B------:R-:W3:Y:S04]  /*5810*/  LDCU.64 UR52, c[0x0][0x348] ;  /* 0x00006900ff3477ac */ /* 0x000ee80008000a00 */
[----:B------:R-:W4:Y:S01]  /*5820*/  LDC R60, c[0x0][0xd20] ;  /* 0x00034800ff3c7b82 */ /* 0x000f220000000800 */
[----:B------:R-:W3:Y:S01]  /*5830*/  LDS R0, [UR48+0x1b0] ;  /* 0x0001b030ff007984 */ /* 0x000ee20008000800 */
[----:B------:R-:W-:Y:S01]  /*5840*/  LEA R71, R71, R64, 0x2 ;  /* 0x0000004047477211 */ /* 0x000fe200078e10ff */
[----:B------:R-:W1:Y:S03]  /*5850*/  LDCU.64 UR44, c[0x0][0xa88] ;  /* 0x00015100ff2c77ac */ /* 0x000e660008000a00 */
[C---:B------:R-:W-:Y:S01]  /*5860*/  IADD3 R69, PT, PT, R71.reuse, 0x140, RZ ;  /* 0x0000014047457810 */ /* 0x040fe20007ffe0ff */
[----:B------:R-:W1:Y:S01]  /*5870*/  LDCU.64 UR46, c[0x0][0xa90] ;  /* 0x00015200ff2e77ac */ /* 0x000e620008000a00 */
[----:B------:R-:W1:Y:S01]  /*5880*/  LDC R26, c[0x0][0xd30] ;  /* 0x00034c00ff1a7b82 */ /* 0x000e620000000800 */
[----:B------:R-:W-:Y:S01]  /*5890*/  @P4 IADD3 R69, PT, PT, R71, 0xc0, RZ ;  /* 0x000000c047454810 */ /* 0x000fe20007ffe0ff */
[----:B------:R-:W-:Y:S01]  /*58a0*/  UMOV UR49, URZ ;  /* 0x000000ff00317c82 */ /* 0x000fe20008000000 */
[----:B------:R-:W-:-:S05]  /*58b0*/  UMOV UR51, URZ ;  /* 0x000000ff00337c82 */ /* 0x000fca0008000000 */
[----:B------:R-:W1:Y:S08]  /*58c0*/  LDC.64 R56, c[0x0][0xd10] ;  /* 0x00034400ff387b82 */ /* 0x000e700000000a00 */
[----:B------:R-:W1:Y:S08]  /*58d0*/  LDC.64 R24, c[0x0][0xd18] ;  /* 0x00034600ff187b82 */ /* 0x000e700000000a00 */
[----:B------:R-:W1:Y:S08]  /*58e0*/  LDC.64 R22, c[0x0][0xd28] ;  /* 0x00034a00ff167b82 */ /* 0x000e700000000a00 */
[----:B------:R-:W1:Y:S01]  /*58f0*/  LDC.64 R54, c[0x0][0xab0] ;  /* 0x0002ac00ff367b82 */ /* 0x000e620000000a00 */
[----:B---3--:R-:W-:-:S07]  /*5900*/  IADD3 R31, PT, PT, R0, R31, RZ ;  /* 0x0000001f001f7210 */ /* 0x008fce0007ffe0ff */
[----:B------:R-:W3:Y:S08]  /*5910*/  LDC.64 R52, c[0x0][0xaa8] ;  /* 0x0002aa00ff347b82 */ /* 0x000ef00000000a00 */
[----:B--2-4-:R-:W1:Y:S02]  /*5920*/  LDC R62, c[0x0][0x374] ;  /* 0x0000dd00ff3e7b82 */ /* 0x014e640000000800 */
.L_x_142:
[----:B------:R-:W-:Y:S02]  /*5930*/  LEA R0, R76, UR48, 0x3 ;  /* 0x000000304c007c11 */ /* 0x000fe4000f8e18ff */
[----:B------:R-:W-:Y:S02]  /*5940*/  SHF.L.U32 R3, R66, 0x1f, RZ ;  /* 0x0000001f42037819 */ /* 0x000fe400000006ff */
[----:B------:R-:W-:Y:S02]  /*5950*/  LEA R16, R76, UR48, 0x4 ;  /* 0x000000304c107c11 */ /* 0x000fe4000f8e20ff */
[----:B------:R-:W2:Y:S02]  /*5960*/  SYNCS.PHASECHK.TRANS64.TRYWAIT P0, [R0+URZ+0x120], R3 ;  /* 0x00012003000075a7 */ /* 0x000ea400080011ff */
[----:B--23--:R-:W-:Y:S05]  /*5970*/  @!P0 BRA `(.L_x_99) ;  /* 0x0000004000cc8947 */ /* 0x00cfea0003800000 */
.L_x_206:
[----:B------:R-:W4:Y:S01]  /*5980*/  LDC.64 R14, c[0x0][0xd10] ;  /* 0x00034400ff0e7b82 */ /* 0x000f220000000a00 */
[----:B------:R-:W3:Y:S01]  /*5990*/  LDS.128 R16, [R16+0x190] ;  /* 0x0001900010107984 */ /* 0x000ee20000000c00 */
[----:B-1----:R-:W-:Y:S01]  /*59a0*/  ISETP.NE.AND P1, PT, R26, 0x1, PT ;  /* 0x000000011a00780c */ /* 0x002fe20003f25270 */
[----:B--2---:R-:W-:Y:S01]  /*59b0*/  VIADD R0, R0, 0x130 ;  /* 0x0000013000007836 */ /* 0x004fe20000000000 */
[----:B------:R-:W-:Y:S04]  /*59c0*/  ISETP.GE.AND P0, PT, R2, 0x1, PT ;  /* 0x000000010200780c */ /* 0x000fe80003f06270 */
[----:B------:R-:W1:Y:S01]  /*59d0*/  LDC.64 R12, c[0x0][0xd18] ;  /* 0x00034600ff0c7b82 */ /* 0x000e620000000a00 */
[----:B------:R-:W-:Y:S01]  /*59e0*/  PRMT R0, RZ, 0x654, R0 ;  /* 0x00000654ff007816 */ /* 0x000fe20000000000 */
[----:B------:R-:W-:Y:S01]  /*59f0*/  @!PT LDS RZ, [RZ] ;  /* 0x00000000fffff984 */ /* 0x000fe20000000800 */
[----:B------:R-:W-:Y:S01]  /*5a00*/  @!PT LDS RZ, [RZ] ;  /* 0x00000000fffff984 */ /* 0x000fe20000000800 */
[----:B------:R-:W-:Y:S01]  /*5a10*/  @!PT LDS RZ, [RZ] ;  /* 0x00000000fffff984 */ /* 0x000fe20000000800 */
[----:B------:R-:W-:Y:S01]  /*5a20*/  @!PT LDS RZ, [RZ] ;  /* 0x00000000fffff984 */ /* 0x000fe20000000800 */
[----:B------:R2:W-:Y:S06]  /*5a30*/  MEMBAR.ALL.CTA ;  /* 0x0000000000007992 */ /* 0x0005ec0000008000 */
[----:B--2---:R-:W2:Y:S01]  /*5a40*/  FENCE.VIEW.ASYNC.S ;  /* 0x00000000000073c6 */ /* 0x004ea20000000000 */
[----:B------:R-:W1:Y:S08]  /*5a50*/  @!P1 LDC R11, c[0x0][0xd20] ;  /* 0x00034800ff0b9b82 */ /* 0x000e700000000800 */
[----:B------:R-:W1:Y:S01]  /*5a60*/  @!P1 LDC R10, c[0x0][0xd0c] ;  /* 0x00034300ff0a9b82 */ /* 0x000e620000000800 */
[----:B--2---:R2:W-:Y:S01]  /*5a70*/  SYNCS.ARRIVE.TRANS64.RED.A1T0 RZ, [R0+URZ], RZ ;  /* 0x000000ff00ff79a7 */ /* 0x0045e200081004ff */
[----:B---3--:R-:W-:Y:S04]  /*5a80*/  LOP3.LUT P4, RZ, R18, 0x1, RZ, 0xc0, !PT ;  /* 0x0000000112ff7812 */ /* 0x008fe8000788c0ff */
[----:B------:R-:W-:Y:S09]  /*5a90*/  P2R R73, PR, RZ, 0x10 ;  /* 0x00000010ff497803 */ /* 0x000ff20000000000 */
[----:B------:R-:W-:Y:S02]  /*5aa0*/  @P4 MOV R29, R16 ;  /* 0x00000010001d4202 */ /* 0x000fe40000000f00 */
[----:B------:R-:W-:Y:S01]  /*5ab0*/  @P4 LOP3.LUT R27, R17, 0xffff, RZ, 0xc0, !PT ;  /* 0x0000ffff111b4812 */ /* 0x000fe200078ec0ff */
[----:B--2-4-:R-:W-:Y:S06]  /*5ac0*/  @!P0 BRA `(.L_x_100) ;  /* 0x0000000000a48947 */ /* 0x014fec0003800000 */
[----:B------:R-:W-:Y:S01]  /*5ad0*/  IMAD.HI.U32 R33, R62, R25, RZ ;  /* 0x000000193e217227 */ /* 0x000fe200078e00ff */
[----:B------:R-:W-:Y:S02]  /*5ae0*/  ISETP.NE.AND P0, PT, R24, 0x1, PT ;  /* 0x000000011800780c */ /* 0x000fe40003f05270 */
[----:B------:R-:W-:Y:S01]  /*5af0*/  ISETP.NE.AND P2, PT, R2, 0x1, PT ;  /* 0x000000010200780c */ /* 0x000fe20003f45270 */
[----:B------:R-:W-:Y:S01]  /*5b00*/  IMAD.HI.U32 R36, R61, R56, RZ ;  /* 0x000000383d247227 */ /* 0x000fe200078e00ff */
[----:B------:R-:W-:Y:S02]  /*5b10*/  SHF.R.U32.HI R33, RZ, R60, R33 ;  /* 0x0000003cff217219 */ /* 0x000fe40000011621 */
[----:B------:R-:W-:Y:S01]  /*5b20*/  ISETP.NE.AND P3, PT, R28, 0x1, PT ;  /* 0x000000011c00780c */ /* 0x000fe20003f65270 */
[----:B------:R-:W-:Y:S01]  /*5b30*/  IMAD.HI.U32 R40, R29, R56, RZ ;  /* 0x000000381d287227 */ /* 0x000fe200078e00ff */
[----:B------:R-:W-:Y:S02]  /*5b40*/  SHF.R.U32.HI R36, RZ, R57, R36 ;  /* 0x00000039ff247219 */ /* 0x000fe40000011624 */
[----:B------:R-:W-:Y:S01]  /*5b50*/  SEL R3, R62, R33, !P0 ;  /* 0x000000213e037207 */ /* 0x000fe20004000000 */
[----:B------:R-:W-:Y:S01]  /*5b60*/  IMAD.HI.U32 R33, R27, R25, RZ ;  /* 0x000000191b217227 */ /* 0x000fe200078e00ff */
[----:B------:R-:W-:Y:S02]  /*5b70*/  SEL R7, R61, R36, !P3 ;  /* 0x000000243d077207 */ /* 0x000fe40005800000 */
[----:B------:R-:W-:Y:S01]  /*5b80*/  SHF.R.U32.HI R40, RZ, R57, R40 ;  /* 0x00000039ff287219 */ /* 0x000fe20000011628 */
[-C--:B------:R-:W-:Y:S04]  /*5b90*/  IMAD.HI.U32 R36, R3, R22.reuse, RZ ;  /* 0x0000001603247227 */ /* 0x080fe800078e00ff */
[----:B------:R-:W-:Y:S01]  /*5ba0*/  IMAD.HI.U32 R38, R7, R22, RZ ;  /* 0x0000001607267227 */ /* 0x000fe200078e00ff */
[-C--:B------:R-:W-:Y:S02]  /*5bb0*/  @P2 SHF.R.U32.HI R3, RZ, R23.reuse, R36 ;  /* 0x00000017ff032219 */ /* 0x080fe40000011624 */
[----:B------:R-:W-:Y:S02]  /*5bc0*/  SHF.R.U32.HI R36, RZ, R60, R33 ;  /* 0x0000003cff247219 */ /* 0x000fe40000011621 */
[----:B------:R-:W-:Y:S01]  /*5bd0*/  @P2 SHF.R.U32.HI R7, RZ, R23, R38 ;  /* 0x00000017ff072219 */ /* 0x000fe20000011626 */
[C---:B------:R-:W-:Y:S01]  /*5be0*/  IMAD R4, R2.reuse, R3, RZ ;  /* 0x0000000302047224 */ /* 0x040fe200078e02ff */
[----:B------:R-:W-:Y:S02]  /*5bf0*/  SEL R5, R27, R36, !P0 ;  /* 0x000000241b057207 */ /* 0x000fe40004000000 */
[----:B------:R-:W-:Y:S01]  /*5c00*/  SEL R3, R29, R40, !P3 ;  /* 0x000000281d037207 */ /* 0x000fe20005800000 */
[----:B------:R-:W-:Y:S01]  /*5c10*/  IMAD R6, R2, R7, RZ ;  /* 0x0000000702067224 */ /* 0x000fe200078e02ff */
[C---:B------:R-:W-:Y:S01]  /*5c20*/  ISETP.GE.AND P0, PT, R5.reuse, R4, PT ;  /* 0x000000040500720c */ /* 0x040fe20003f06270 */
[----:B------:R-:W-:Y:S03]  /*5c30*/  IMAD.HI.U32 R8, R5, R22, RZ ;  /* 0x0000001605087227 */ /* 0x000fe600078e00ff */
[----:B------:R-:W-:Y:S01]  /*5c40*/  ISETP.GE.OR P0, PT, R3, R6, P0 ;  /* 0x000000060300720c */ /* 0x000fe20000706670 */
[----:B------:R-:W-:Y:S01]  /*5c50*/  IMAD.MOV R6, RZ, RZ, -R3 ;  /* 0x000000ffff067224 */ /* 0x000fe200078e0a03 */
[-C--:B------:R-:W-:Y:S03]  /*5c60*/  SHF.R.U32.HI R8, RZ, R23.reuse, R8 ;  /* 0x00000017ff087219 */ /* 0x080fe60000011608 */
[----:B------:R-:W-:Y:S01]  /*5c70*/  IMAD R29, R28, R6, R29 ;  /* 0x000000061c1d7224 */ /* 0x000fe200078e021d */
[----:B------:R-:W-:Y:S05]  /*5c80*/  SEL R9, R5, R8, !P2 ;  /* 0x0000000805097207 */ /* 0x000fea0005000000 */
[----:B------:R-:W-:Y:S02]  /*5c90*/  IMAD.MOV R8, RZ, RZ, -R9 ;  /* 0x000000ffff087224 */ /* 0x000fe400078e0a09 */
[C---:B------:R-:W-:Y:S04]  /*5ca0*/  @!P0 IMAD.HI.U32 R4, R3.reuse, R22, RZ ;  /* 0x0000001603048227 */ /* 0x040fe800078e00ff */
[----:B------:R-:W-:Y:S01]  /*5cb0*/  IMAD R8, R2, R8, R5 ;  /* 0x0000000802087224 */ /* 0x000fe200078e0205 */
[----:B------:R-:W-:Y:S04]  /*5cc0*/  @!P0 SHF.R.U32.HI R4, RZ, R23, R4 ;  /* 0x00000017ff048219 */ /* 0x000fe80000011604 */
[----:B------:R-:W-:Y:S02]  /*5cd0*/  @!P0 SEL R0, R3, R4, !P2 ;  /* 0x0000000403008207 */ /* 0x000fe40005000000 */
[----:B------:R-:W-:Y:S02]  /*5ce0*/  IADD3 R4, PT, PT, -R5, RZ, RZ ;  /* 0x000000ff05047210 */ /* 0x000fe40007ffe1ff */
[----:B------:R-:W-:Y:S01]  /*5cf0*/  @!P0 IADD3 R9, PT, PT, R9, -R0, RZ ;  /* 0x8000000009098210 */ /* 0x000fe20007ffe0ff */
[----:B------:R-:W-:Y:S02]  /*5d00*/  @!P0 IMAD R0, R7, R8, R0 ;  /* 0x0000000807008224 */ /* 0x000fe400078e0200 */
[----:B------:R-:W-:Y:S02]  /*5d10*/  IMAD R27, R24, R4, R27 ;  /* 0x00000004181b7224 */ /* 0x000fe400078e021b */
[----:B------:R-:W-:Y:S02]  /*5d20*/  @!P0 IMAD R5, R9, R2, R3 ;  /* 0x0000000209058224 */ /* 0x000fe400078e0203 */
[----:B------:R-:W-:Y:S04]  /*5d30*/  @!P0 IMAD.MOV.U32 R3, RZ, RZ, R0 ;  /* 0x000000ffff038224 */ /* 0x000fe800078e0000 */
[----:B------:R-:W-:Y:S02]  /*5d40*/  IMAD R29, R3, R28, R29 ;  /* 0x0000001c031d7224 */ /* 0x000fe400078e021d */
[----:B------:R-:W-:Y:S07]  /*5d50*/  IMAD R27, R5, R24, R27 ;  /* 0x00000018051b7224 */ /* 0x000fee00078e021b */
.L_x_100:
[----:B-1----:R-:W-:Y:S01]  /*5d60*/  @!P1 ISETP.NE.AND P0, PT, R12, 0x1, PT ;  /* 0x000000010c00980c */ /* 0x002fe20003f05270 */
[----:B------:R-:W-:Y:S01]  /*5d70*/  @!P1 IMAD.HI.U32 R4, R27, R13, RZ ;  /* 0x0000000d1b049227 */ /* 0x000fe200078e00ff */
[----:B------:R-:W-:Y:S01]  /*5d80*/  R2UR UR41, R21 ;  /* 0x00000000152972ca */ /* 0x000fe200000e0000 */
[----:B------:R-:W-:Y:S01]  /*5d90*/  BSSY.RECONVERGENT B6, `(.L_x_101) ;  /* 0x0000031000067945 */ /* 0x000fe20003800200 */
[----:B------:R-:W-:Y:S01]  /*5da0*/  R2UR UR42, R20 ;  /* 0x00000000142a72ca */ /* 0x000fe200000e0000 */
[----:B------:R-:W-:Y:S01]  /*5db0*/  @!P1 IMAD.HI.U32 R0, R29, R14, RZ ;  /* 0x0000000e1d009227 */ /* 0x000fe200078e00ff */
[----:B------:R-:W-:Y:S02]  /*5dc0*/  @!P1 SHF.R.U32.HI R4, RZ, R11, R4 ;  /* 0x0000000bff049219 */ /* 0x000fe40000011604 */
[----:B------:R-:W-:Y:S01]  /*5dd0*/  @!P1 ISETP.NE.AND P2, PT, R10, 0x1, PT ;  /* 0x000000010a00980c */ /* 0x000fe20003f45270 */
[----:B------:R-:W-:Y:S01]  /*5de0*/  VIADD R76, R76, 0x1 ;  /* 0x000000014c4c7836 */ /* 0x000fe20000000000 */
[----:B------:R-:W-:Y:S02]  /*5df0*/  @!P1 SEL R3, R27, R4, !P0 ;  /* 0x000000041b039207 */ /* 0x000fe40004000000 */
[----:B------:R-:W-:Y:S02]  /*5e00*/  @!P1 SHF.R.U32.HI R0, RZ, R15, R0 ;  /* 0x0000000fff009219 */ /* 0x000fe40000011600 */
[----:B------:R-:W-:Y:S01]  /*5e10*/  LOP3.LUT P0, RZ, R64, 0x1f0, RZ, 0xc0, !PT ;  /* 0x000001f040ff7812 */ /* 0x000fe2000780c0ff */
[----:B------:R-:W-:Y:S01]  /*5e20*/  USHF.L.U32 UR41, UR41, 0x7, URZ ;  /* 0x0000000729297899 */ /* 0x000fe200080006ff */
[----:B------:R-:W-:Y:S01]  /*5e30*/  @!P1 SEL R4, R29, R0, !P2 ;  /* 0x000000001d049207 */ /* 0x000fe20005000000 */
[----:B------:R-:W-:Y:S01]  /*5e40*/  USHF.L.U32 UR42, UR42, 0x6, URZ ;  /* 0x000000062a2a7899 */ /* 0x000fe200080006ff */
[----:B------:R-:W-:Y:S03]  /*5e50*/  @P4 SHF.R.U32.HI R65, RZ, 0x10, R17 ;  /* 0x00000010ff414819 */ /* 0x000fe60000011611 */
[----:B------:R-:W-:Y:S02]  /*5e60*/  @!P1 IMAD.IADD R0, R3, 0x1, -R4 ;  /* 0x0000000103009824 */ /* 0x000fe400078e0a04 */
[----:B------:R-:W-:Y:S02]  /*5e70*/  @!P1 IMAD.IADD R3, R4, 0x1, -R3 ;  /* 0x0000000104039824 */ /* 0x000fe400078e0a03 */
[----:B------:R-:W-:Y:S02]  /*5e80*/  @!P1 IMAD R29, R0, R10, R29 ;  /* 0x0000000a001d9224 */ /* 0x000fe400078e021d */
[----:B------:R-:W-:Y:S01]  /*5e90*/  @!P1 IMAD R27, R3, R12, R27 ;  /* 0x0000000c031b9224 */ /* 0x000fe200078e021b */
[----:B------:R-:W-:Y:S06]  /*5ea0*/  @!P0 BRA `(.L_x_102) ;  /* 0x00000000007c8947 */ /* 0x000fec0003800000 */
[----:B------:R-:W1:Y:S01]  /*5eb0*/  LDCU.64 UR8, c[0x4][0x80] ;  /* 0x01001000ff0877ac */ /* 0x000e620008000a00 */
[----:B------:R-:W-:Y:S01]  /*5ec0*/  MOV R16, 0x0 ;  /* 0x0000000000107802 */ /* 0x000fe20000000f00 */
[----:B------:R-:W-:Y:S02]  /*5ed0*/  HFMA2 R12, -RZ, RZ, 0, 5.9604644775390625e-08 ;  /* 0x00000001ff0c7431 */ /* 0x000fe400000001ff */
[----:B------:R-:W-:Y:S01]  /*5ee0*/  IMAD.MOV.U32 R8, RZ, RZ, 0x70 ;  /* 0x00000070ff087424 */ /* 0x000fe200078e00ff */
[----:B------:R2:W3:Y:S01]  /*5ef0*/  LDC.64 R14, c[0x4][R16] ;  /* 0x01000000100e7b82 */ /* 0x0004e20000000a00 */
[----:B------:R-:W4:Y:S01]  /*5f00*/  LDCU.64 UR6, c[0x4][0x88] ;  /* 0x01001100ff0677ac */ /* 0x000f220008000a00 */
[----:B------:R-:W-:Y:S01]  /*5f10*/  IMAD.MOV.U32 R13, RZ, RZ, RZ ;  /* 0x000000ffff0d7224 */ /* 0x000fe200078e00ff */
[----:B------:R-:W2:Y:S01]  /*5f20*/  LDCU.64 UR4, c[0x4][0x8] ;  /* 0x01000100ff0477ac */ /* 0x000ea20008000a00 */
[----:B-1----:R-:W-:Y:S01]  /*5f30*/  MOV R5, UR9 ;  /* 0x0000000900057c02 */ /* 0x002fe20008000f00 */
[----:B------:R-:W-:Y:S01]  /*5f40*/  IMAD.U32 R4, RZ, RZ, UR8 ;  /* 0x00000008ff047e24 */ /* 0x000fe2000f8e00ff */
[----:B----4-:R-:W-:Y:S01]  /*5f50*/  MOV R7, UR7 ;  /* 0x0000000700077c02 */ /* 0x010fe20008000f00 */
[----:B------:R-:W-:Y:S01]  /*5f60*/  IMAD.U32 R6, RZ, RZ, UR6 ;  /* 0x00000006ff067e24 */ /* 0x000fe2000f8e00ff */
[----:B--2---:R-:W-:Y:S01]  /*5f70*/  MOV R11, UR5 ;  /* 0x00000005000b7c02 */ /* 0x004fe20008000f00 */
[----:B------:R-:W-:Y:S02]  /*5f80*/  IMAD.U32 R10, RZ, RZ, UR4 ;  /* 0x00000004ff0a7e24 */ /* 0x000fe4000f8e00ff */
[----:B------:R-:W-:Y:S07]  /*5f90*/  LEPC R20, `(.L_x_103) ;  /* 0x000000001014794e */ /* 0x000fee0000000000 */
[----:B---3-5:R-:W-:Y:S05]  /*5fa0*/  CALL.ABS.NOINC R14 ;  /* 0x000000000e007343 */ /* 0x028fea0003c00000 */
.L_x_103:
[----:B------:R-:W1:Y:S01]  /*5fb0*/  LDCU.64 UR8, c[0x4][0x80] ;  /* 0x01001000ff0877ac */ /* 0x000e620008000a00 */
[----:B------:R-:W2:Y:S01]  /*5fc0*/  LDC.64 R16, c[0x4][R16] ;  /* 0x0100000010107b82 */ /* 0x000ea20000000a00 */
[----:B------:R-:W-:Y:S02]  /*5fd0*/  HFMA2 R12, -RZ, RZ, 0, 5.9604644775390625e-08 ;  /* 0x00000001ff0c7431 */ /* 0x000fe400000001ff */
[----:B------:R-:W-:Y:S02]  /*5fe0*/  IMAD.MOV.U32 R8, RZ, RZ, 0x70 ;  /* 0x00000070ff087424 */ /* 0x000fe400078e00ff */
[----:B------:R-:W-:Y:S01]  /*5ff0*/  IMAD.MOV.U32 R13, RZ, RZ, RZ ;  /* 0x000000ffff0d7224 */ /* 0x000fe200078e00ff */
[----:B------:R-:W3:Y:S01]  /*6000*/  LDCU.64 UR6, c[0x4][0x88] ;  /* 0x01001100ff0677ac */ /* 0x000ee20008000a00 */
[----:B------:R-:W4:Y:S01]  /*6010*/  LDCU.64 UR4, c[0x4][0x8] ;  /* 0x01000100ff0477ac */ /* 0x000f220008000a00 */
[----:B-1----:R-:W-:Y:S02]  /*6020*/  MOV R4, UR8 ;  /* 0x0000000800047c02 */ /* 0x002fe40008000f00 */
[----:B------:R-:W-:Y:S02]  /*6030*/  MOV R5, UR9 ;  /* 0x0000000900057c02 */ /* 0x000fe40008000f00 */
[----:B---3--:R-:W-:Y:S01]  /*6040*/  MOV R7, UR7 ;  /* 0x0000000700077c02 */ /* 0x008fe20008000f00 */
[----:B------:R-:W-:Y:S01]  /*6050*/  IMAD.U32 R6, RZ, RZ, UR6 ;  /* 0x00000006ff067e24 */ /* 0x000fe2000f8e00ff */
[----:B----4-:R-:W-:Y:S01]  /*6060*/  MOV R11, UR5 ;  /* 0x00000005000b7c02 */ /* 0x010fe20008000f00 */
[----:B------:R-:W-:Y:S02]  /*6070*/  IMAD.U32 R10, RZ, RZ, UR4 ;  /* 0x00000004ff0a7e24 */ /* 0x000fe4000f8e00ff */
[----:B------:R-:W-:Y:S07]  /*6080*/  LEPC R20, `(.L_x_102) ;  /* 0x000000001014794e */ /* 0x000fee0000000000 */
[----:B--2---:R-:W-:Y:S05]  /*6090*/  CALL.ABS.NOINC R16 ;  /* 0x0000000010007343 */ /* 0x004fea0003c00000 */
.L_x_102:
[----:B------:R-:W-:Y:S05]  /*60a0*/  BSYNC.RECONVERGENT B6 ;  /* 0x0000000000067941 */ /* 0x000fea0003800200 */
.L_x_101:
[----:B------:R-:W-:Y:S01]  /*60b0*/  ISETP.NE.U32.AND P4, PT, R54, RZ, PT ;  /* 0x000000ff3600720c */ /* 0x000fe20003f85070 */
[----:B------:R-:W-:Y:S01]  /*60c0*/  UISETP.NE.AND UP2, UPT, UR50, URZ, UPT ;  /* 0x000000ff3200728c */ /* 0x000fe2000bf45270 */
[----:B------:R-:W-:Y:S01]  /*60d0*/  ISETP.NE.U32.AND P2, PT, RZ, UR44, PT ;  /* 0x0000002cff007c0c */ /* 0x000fe2000bf45070 */
[----:B------:R-:W-:Y:S01]  /*60e0*/  UISETP.NE.U32.AND UP1, UPT, UR46, URZ, UPT ;  /* 0x000000ff2e00728c */ /* 0x000fe2000bf25070 */
[----:B------:R-:W-:Y:S01]  /*60f0*/  ISETP.NE.AND.EX P4, PT, R55, RZ, PT, P4 ;  /* 0x000000ff3700720c */ /* 0x000fe20003f85340 */
[----:B------:R-:W-:Y:S01]  /*6100*/  UPLOP3.LUT UP0, UPT, UPT, UPT, UPT, 0x40, 0x4 ;  /* 0x000000000004789c */ /* 0x000fe20003f0e870 */
[----:B------:R-:W-:Y:S01]  /*6110*/  ISETP.NE.AND.EX P2, PT, RZ, UR45, PT, P2 ;  /* 0x0000002dff007c0c */ /* 0x000fe2000bf45320 */
[----:B------:R-:W-:Y:S01]  /*6120*/  UISETP.NE.AND.EX UP1, UPT, UR47, URZ, UPT, UP1 ;  /* 0x000000ff2f00728c */ /* 0x000fe2000bf25310 */
[----:B------:R-:W-:Y:S04]  /*6130*/  PLOP3.LUT P1, PT, PT, PT, UP2, 0x80, 0x8 ;  /* 0x000000000008781c */ /* 0x000fe80003f2f028 */
[----:B------:R-:W-:Y:S06]  /*6140*/  @UP2 UPLOP3.LUT UP0, UPT, UPT, UPT, UP1, 0x80, 0x8 ;  /* 0x000000000008289c */ /* 0x000fec0003f0f010 */
[----:B------:R-:W-:Y:S01]  /*6150*/  PLOP3.LUT P0, PT, PT, PT, UP0, 0x80, 0x8 ;  /* 0x000000000008781c */ /* 0x000fe20003f0f008 */
[----:B------:R-:W-:Y:S01]  /*6160*/  @!UPT UIADD3 URZ, UPT, UPT, URZ, URZ, URZ ;  /* 0x000000fffffff290 */ /* 0x000fe2000fffe0ff */
[----:B------:R-:W-:Y:S11]  /*6170*/  BRA.U !UP1, `(.L_x_104) ;  /* 0x0000000109387547 */ /* 0x000ff6000b800000 */
[----:B------:R-:W-:Y:S01]  /*6180*/  UISETP.NE.U32.AND UP0, UPT, UR44, URZ, UPT ;  /* 0x000000ff2c00728c */ /* 0x000fe2000bf05070 */
[----:B------:R-:W-:Y:S02]  /*6190*/  HFMA2 R0, -RZ, RZ, 0, 5.9604644775390625e-08 ;  /* 0x00000001ff007431 */ /* 0x000fe400000001ff */
[----:B------:R-:W-:Y:S01]  /*61a0*/  IMAD.MOV.U32 R59, RZ, RZ, 0x1 ;  /* 0x00000001ff3b7424 */ /* 0x000fe200078e00ff */
[----:B------:R-:W-:Y:S06]  /*61b0*/  UISETP.NE.AND.EX UP0, UPT, UR45, URZ, UPT, UP0 ;  /* 0x000000ff2d00728c */ /* 0x000fec000bf05300 */
[----:B------:R-:W-:Y:S05]  /*61c0*/  PLOP3.LUT P3, PT, PT, PT, UP0, 0x80, 0x8 ;  /* 0x000000000008781c */ /* 0x000fea0003f6f008 */
[----:B------:R-:W1:Y:S01]  /*61d0*/  @UP0 LDCU.64 UR6, c[0x0][0xa88] ;  /* 0x00015100ff0607ac */ /* 0x000e620008000a00 */
[----:B------:R-:W-:Y:S07]  /*61e0*/  @UP0 UIMAD UR4, UR36, UR46, URZ ;  /* 0x0000002e240402a4 */ /* 0x000fee000f8e02ff */
[----:B------:R-:W-:Y:S01]  /*61f0*/  @!P3 PRMT R59, R0, 0x7610, R59 ;  /* 0x00007610003bb816 */ /* 0x000fe2000000003b */
[----:B-1----:R-:W-:Y:S03]  /*6200*/  @UP0 UIMAD.WIDE UR6, UR4, 0x4, UR6 ;  /* 0x00000004040608a5 */ /* 0x002fe6000f8e0206 */
[----:B------:R-:W1:Y:S03]  /*6210*/  @!UP0 LDCU UR4, c[0x0][0xa80] ;  /* 0x00015000ff0487ac */ /* 0x000e660008000800 */
[----:B------:R-:W-:Y:S01]  /*6220*/  IMAD.U32 R4, RZ, RZ, UR6 ;  /* 0x00000006ff047e24 */ /* 0x000fe2000f8e00ff */
[----:B------:R-:W-:Y:S05]  /*6230*/  MOV R5, UR7 ;  /* 0x0000000700057c02 */ /* 0x000fea0008000f00 */
[----:B-----5:R2:W5:Y:S02]  /*6240*/  @P3 LDG.E R34, desc[UR38][R4.64] ;  /* 0x0000002604223981 */ /* 0x020564000c1e1900 */
[----:B-12---:R-:W-:Y:S02]  /*6250*/  @!P3 IMAD.U32 R34, RZ, RZ, UR4 ;  /* 0x00000004ff22be24 */ /* 0x006fe4000f8e00ff */
.L_x_104:
[----:B------:R-:W-:Y:S05]  /*6260*/  @!P4 BRA `(.L_x_105) ;  /* 0x000000000020c947 */ /* 0x000fea0003800000 */
[----:B------:R-:W-:Y:S04]  /*6270*/  ISETP.NE.U32.AND P3, PT, R52, RZ, PT ;  /* 0x000000ff3400720c */ /* 0x000fe80003f65070 */
[----:B------:R-:W-:Y:S11]  /*6280*/  ISETP.NE.AND.EX P3, PT, R53, RZ, PT, P3 ;  /* 0x000000ff3500720c */ /* 0x000ff60003f65330 */
[----:B------:R-:W-:Y:S02]  /*6290*/  @!UPT UIADD3 URZ, UPT, UPT, URZ, URZ, URZ ;  /* 0x000000fffffff290 */ /* 0x000fe4000fffe0ff */
[----:B------:R-:W1:Y:S01]  /*62a0*/  @P3 LDC.64 R4, c[0x0][0xaa8] ;  /* 0x0002aa00ff043b82 */ /* 0x000e620000000a00 */
[----:B------:R-:W-:Y:S04]  /*62b0*/  @P3 IMAD R0, R54, UR36, RZ ;  /* 0x0000002436003c24 */ /* 0x000fe8000f8e02ff */
[----:B-1----:R-:W-:Y:S05]  /*62c0*/  @P3 IMAD.WIDE R4, R0, 0x4, R4 ;  /* 0x0000000400043825 */ /* 0x002fea00078e0204 */
[----:B-----5:R1:W5:Y:S02]  /*62d0*/  @P3 LDG.E R32, desc[UR38][R4.64] ;  /* 0x0000002604203981 */ /* 0x020364000c1e1900 */
[----:B-1----:R-:W2:Y:S02]  /*62e0*/  @!P3 LDC R32, c[0x0][0xaa0] ;  /* 0x0002a800ff20bb82 */ /* 0x002ea40000000800 */
.L_x_105:
[----:B-----5:R-:W-:Y:S01]  /*62f0*/  ISETP.NE.AND P3, PT, R34, RZ, PT ;  /* 0x000000ff2200720c */ /* 0x020fe20003f65270 */
[----:B------:R-:W-:Y:S01]  /*6300*/  BSSY B1, `(.L_x_106) ;  /* 0x0000047000017945 */ /* 0x000fe20003800000 */
[----:B------:R-:W-:Y:S01]  /*6310*/  SEL R4, RZ, 0xffffffff, P2 ;  /* 0xffffffffff047807 */ /* 0x000fe20001000000 */
[----:B------:R-:W-:Y:S01]  /*6320*/  IMAD.MOV.U32 R81, RZ, RZ, 0x1 ;  /* 0x00000001ff517424 */ /* 0x000fe200078e00ff */
[----:B------:R-:W-:Y:S01]  /*6330*/  @P1 LOP3.LUT P2, RZ, R59, 0xff, RZ, 0xc0, !PT ;  /* 0x000000ff3bff1812 */ /* 0x000fe2000784c0ff */
[----:B------:R-:W-:Y:S01]  /*6340*/  IMAD R33, R30, 0x40, R31 ;  /* 0x000000401e217824 */ /* 0x000fe200078e021f */
[----:B------:R-:W-:Y:S01]  /*6350*/  @P1 SEL R3, RZ, 0xffffffff, P3 ;  /* 0xffffffffff031807 */ /* 0x000fe20001800000 */
[----:B------:R-:W-:Y:S01]  /*6360*/  IMAD.IADD R78, R71, 0x1, R70 ;  /* 0x00000001474e7824 */ /* 0x000fe200078e0246 */
[----:B------:R-:W-:Y:S01]  /*6370*/  LOP3.LUT R68, R68, 0x1, RZ, 0x3c, !PT ;  /* 0x0000000144447812 */ /* 0x000fe200078e3cff */
[----:B------:R-:W-:Y:S01]  /*6380*/  IMAD.IADD R74, R70, 0x1, R69 ;  /* 0x00000001464a7824 */ /* 0x000fe200078e0245 */
[----:B------:R-:W-:Y:S01]  /*6390*/  @P0 SEL R3, R4, R3, !P2 ;  /* 0x0000000304030207 */ /* 0x000fe20005000000 */
[----:B------:R-:W-:Y:S01]  /*63a0*/  IMAD.MOV.U32 R50, RZ, RZ, RZ ;  /* 0x000000ffff327224 */ /* 0x000fe200078e00ff */
[----:B------:R-:W-:Y:S02]  /*63b0*/  LEA R79, R30, UR48, 0x3 ;  /* 0x000000301e4f7c11 */ /* 0x000fe4000f8e18ff */
[----:B------:R-:W-:Y:S02]  /*63c0*/  CS2R R48, SRZ ;  /* 0x0000000000307805 */ /* 0x000fe4000001ff00 */
[----:B------:R-:W-:Y:S02]  /*63d0*/  @P1 LOP3.LUT R3, R3, 0x1, RZ, 0xc0, !PT ;  /* 0x0000000103031812 */ /* 0x000fe400078ec0ff */
[----:B------:R-:W-:Y:S02]  /*63e0*/  CS2R R46, SRZ ;  /* 0x00000000002e7805 */ /* 0x000fe4000001ff00 */
[----:B------:R-:W-:Y:S02]  /*63f0*/  SHF.L.U32 R0, R67, 0x1f, RZ ;  /* 0x0000001f43007819 */ /* 0x000fe400000006ff */
[----:B------:R-:W-:Y:S02]  /*6400*/  CS2R R44, SRZ ;  /* 0x00000000002c7805 */ /* 0x000fe4000001ff00 */
[----:B------:R-:W-:Y:S02]  /*6410*/  ISETP.NE.U32.OR P5, PT, R3, 0x1, !P1 ;  /* 0x000000010300780c */ /* 0x000fe40004fa5470 */
[----:B------:R-:W-:Y:S02]  /*6420*/  CS2R R42, SRZ ;  /* 0x00000000002a7805 */ /* 0x000fe4000001ff00 */
[----:B------:R-:W-:Y:S02]  /*6430*/  PLOP3.LUT P2, PT, PT, PT, UP1, 0x80, 0x8 ;  /* 0x000000000008781c */ /* 0x000fe40003f4f018 */
[----:B------:R-:W-:Y:S02]  /*6440*/  CS2R R40, SRZ ;  /* 0x0000000000287805 */ /* 0x000fe4000001ff00 */
[----:B------:R-:W-:Y:S02]  /*6450*/  LOP3.LUT P4, R75, R59, 0xff, RZ, 0xc0, !PT ;  /* 0x000000ff3b4b7812 */ /* 0x000fe4000788c0ff */
[----:B------:R-:W-:Y:S02]  /*6460*/  CS2R R38, SRZ ;  /* 0x0000000000267805 */ /* 0x000fe4000001ff00 */
[----:B------:R-:W-:Y:S02]  /*6470*/  SEL R3, RZ, 0xffffffff, P3 ;  /* 0xffffffffff037807 */ /* 0x000fe40001800000 */
[----:B------:R-:W-:Y:S02]  /*6480*/  CS2R R36, SRZ ;  /* 0x0000000000247805 */ /* 0x000fe4000001ff00 */
[----:B------:R-:W-:Y:S01]  /*6490*/  P2R R77, PR, RZ, 0x20 ;  /* 0x00000020ff4d7803 */ /* 0x000fe20000000000 */
[----:B------:R-:W-:Y:S02]  /*64a0*/  IMAD.MOV.U32 R35, RZ, RZ, RZ ;  /* 0x000000ffff237224 */ /* 0x000fe400078e00ff */
[----:B------:R-:W-:Y:S01]  /*64b0*/  IMAD.MOV.U32 R80, RZ, RZ, RZ ;  /* 0x000000ffff507224 */ /* 0x000fe200078e00ff */
[----:B------:R-:W-:Y:S02]  /*64c0*/  @P5 SHF.L.U32 R5, R68, 0x1f, RZ ;  /* 0x0000001f44055819 */ /* 0x000fe400000006ff */
[----:B------:R-:W-:Y:S02]  /*64d0*/  @P2 SEL R3, R4, R3, !P4 ;  /* 0x0000000304032207 */ /* 0x000fe40006000000 */
[----:B------:R-:W1:Y:S02]  /*64e0*/  @P5 SYNCS.PHASECHK.TRANS64.TRYWAIT P1, [UR48+0xd0], R5 ;  /* 0x0000d005ff0055a7 */ /* 0x000e640008021130 */
[----:B------:R-:W-:Y:S04]  /*64f0*/  LOP3.LUT R3, R3, 0x1, RZ, 0xc0, !PT ;  /* 0x0000000103037812 */ /* 0x000fe800078ec0ff */
[----:B------:R-:W-:Y:S04]  /*6500*/  ISETP.NE.U32.AND P2, PT, R3, 0x1, PT ;  /* 0x000000010300780c */ /* 0x000fe80003f45070 */
[----:B------:R-:W-:Y:S01]  /*6510*/  P2R R82, PR, RZ, 0x4 ;  /* 0x00000004ff527803 */ /* 0x000fe20000000000 */
[----:B------:R3:W4:Y:S01]  /*6520*/  SYNCS.PHASECHK.TRANS64.TRYWAIT P0, [R79+URZ+0x140], R0 ;  /* 0x000140004f0075a7 */ /* 0x00072200080011ff */
[----:B-1----:R-:W-:Y:S01]  /*6530*/  @P5 SEL R81, RZ, 0x1, !P1 ;  /* 0x00000001ff515807 */ /* 0x002fe20004800000 */
[----:B---3--:R-:W-:Y:S06]  /*6540*/  @!P5 BRA `(.L_x_107) ;  /* 0x000000000088d947 */ /* 0x008fec0003800000 */
[----:B------:R-:W-:Y:S01]  /*6550*/  IMAD.MOV.U32 R35, RZ, RZ, RZ ;  /* 0x000000ffff237224 */ /* 0x000fe200078e00ff */
[----:B------:R-:W-:Y:S01]  /*6560*/  ISETP.NE.AND P1, PT, R81, RZ, PT ;  /* 0x000000ff5100720c */ /* 0x000fe20003f25270 */
[----:B------:R-:W-:Y:S01]  /*6570*/  BSSY B0, `(.L_x_108) ;  /* 0x000000c000007945 */ /* 0x000fe20003800000 */
[----:B------:R-:W-:Y:S02]  /*6580*/  CS2R R36, SRZ ;  /* 0x0000000000247805 */ /* 0x000fe4000001ff00 */
[----:B------:R-:W-:Y:S02]  /*6590*/  CS2R R38, SRZ ;  /* 0x0000000000267805 */ /* 0x000fe4000001ff00 */
[----:B------:R-:W-:Y:S02]  /*65a0*/  CS2R R40, SRZ ;  /* 0x0000000000287805 */ /* 0x000fe4000001ff00 */
[----:B------:R-:W-:Y:S02]  /*65b0*/  CS2R R42, SRZ ;  /* 0x00000000002a7805 */ /* 0x000fe4000001ff00 */
[----:B------:R-:W-:Y:S02]  /*65c0*/  CS2R R44, SRZ ;  /* 0x00000000002c7805 */ /* 0x000fe4000001ff00 */
[----:B------:R-:W-:Y:S02]  /*65d0*/  CS2R R46, SRZ ;  /* 0x00000000002e7805 */ /* 0x000fe4000001ff00 */
[----:B------:R-:W-:Y:S01]  /*65e0*/  CS2R R48, SRZ ;  /* 0x0000000000307805 */ /* 0x000fe2000001ff00 */
[----:B------:R-:W-:Y:S06]  /*65f0*/  @P1 BRA `(.L_x_109) ;  /* 0x00000000000c1947 */ /* 0x000fec0003800000 */
[----:B------:R-:W-:Y:S04]  /*6600*/  SHF.L.U32 R4, R68, 0x1f, RZ ;  /* 0x0000001f44047819 */ /* 0x000fe800000006ff */
[----:B------:R-:W1:Y:S02]  /*6610*/  SYNCS.PHASECHK.TRANS64.TRYWAIT P1, [UR48+0xd0], R4 ;  /* 0x0000d004ff0075a7 */ /* 0x000e640008021130 */
[----:B-1----:R-:W-:Y:S05]  /*6620*/  @!P1 BRA `(.L_x_110) ;  /* 0x0000003400b49947 */ /* 0x002fea0003800000 */
.L_x_109:
[----:B------:R-:W-:Y:S05]  /*6630*/  BSYNC B0 ;  /* 0x0000000000007941 */ /* 0x000fea0003800000 */
.L_x_108:
[----:B------:R-:W-:Y:S01]  /*6640*/  ISETP.NE.AND P1, PT, R82, RZ, PT ;  /* 0x000000ff5200720c */ /* 0x000fe20003f25270 */
[----:B------:R-:W-:Y:S11]  /*6650*/  HFMA2 R80, -RZ, RZ, 0, 5.9604644775390625e-08 ;  /* 0x00000001ff507431 */ /* 0x000ff600000001ff */
[----:B------:R-:W-:Y:S01]  /*6660*/  @!UPT UIADD3 URZ, UPT, UPT, URZ, URZ, URZ ;  /* 0x000000fffffff290 */ /* 0x000fe2000fffe0ff */
[----:B------:R3:W1:Y:S04]  /*6670*/  @P1 LDS R50, [R74+0x600] ;  /* 0x000600004a321984 */ /* 0x0006680000000800 */
[----:B------:R3:W1:Y:S04]  /*6680*/  @P1 LDS R35, [R71] ;  /* 0x0000000047231984 */ /* 0x0006680000000800 */
[----:B------:R3:W1:Y:S04]  /*6690*/  @P1 LDS R36, [R78] ;  /* 0x000000004e241984 */ /* 0x0006680000000800 */
[----:B------:R3:W1:Y:S04]  /*66a0*/  @P1 LDS R37, [R69] ;  /* 0x0000000045251984 */ /* 0x0006680000000800 */
[----:B------:R3:W1:Y:S04]  /*66b0*/  @P1 LDS R38, [R74] ;  /* 0x000000004a261984 */ /* 0x0006680000000800 */
[----:B------:R3:W1:Y:S04]  /*66c0*/  @P1 LDS R39, [R71+0x200] ;  /* 0x0002000047271984 */ /* 0x0006680000000800 */
        /* <DEDUP_REMOVED lines=9> */
[----:B------:R3:W1:Y:S02]  /*6760*/  @P1 LDS R49, [R69+0x600] ;  /* 0x0006000045311984 */ /* 0x0006640000000800 */
.L_x_107:
[----:B------:R-:W-:Y:S05]  /*6770*/  BSYNC B1 ;  /* 0x0000000000017941 */ /* 0x000fea0003800000 */
.L_x_106:
[----:B-1----:R-:W-:Y:S04]  /*6780*/  SHF.R.U32.HI R4, RZ, 0x15, R33 ;  /* 0x00000015ff047819 */ /* 0x002fe80000011621 */
[----:B------:R-:W-:Y:S01]  /*6790*/  LOP3.LUT P1, RZ, R4, 0x3, R63, 0x48, !PT ;  /* 0x0000000304ff7812 */ /* 0x000fe2000782483f */
[----:B------:R-:W-:Y:S01]  /*67a0*/  @!UPT UIADD3 URZ, UPT, UPT, URZ, URZ, URZ ;  /* 0x000000fffffff290 */ /* 0x000fe2000fffe0ff */
[----:B----4-:R-:W-:Y:S11]  /*67b0*/  @P0 BRA `(.L_x_111) ;  /* 0x0000000000080947 */ /* 0x010ff60003800000 */
[----:B------:R-:W1:Y:S02]  /*67c0*/  SYNCS.PHASECHK.TRANS64.TRYWAIT P0, [R79+URZ+0x140], R0 ;  /* 0x000140004f0075a7 */ /* 0x000e6400080011ff */
[----:B-1----:R-:W-:Y:S05]  /*67d0*/  @!P0 BRA `(.L_x_112) ;  /* 0x0000003400608947 */ /* 0x002fea0003800000 */
.L_x_111:
[----:B------:R-:W-:Y:S05]  /*67e0*/  @!P1 BRA `(.L_x_113) ;  /* 0x0000000000409947 */ /* 0x000fea0003800000 */
[----:B------:R-:W4:Y:S01]  /*67f0*/  LDCU.64 UR8, c[0x4][0x70] ;  /* 0x01000e00ff0877ac */ /* 0x000f220008000a00 */
[----:B------:R-:W-:Y:S01]  /*6800*/  MOV R15, 0x0 ;  /* 0x00000000000f7802 */ /* 0x000fe20000000f00 */
[----:B------:R-:W-:Y:S02]  /*6810*/  HFMA2 R12, -RZ, RZ, 0, 5.9604644775390625e-08 ;  /* 0x00000001ff0c7431 */ /* 0x000fe400000001ff */
[----:B------:R-:W-:Y:S02]  /*6820*/  IMAD.MOV.U32 R8, RZ, RZ, 0x192 ;  /* 0x00000192ff087424 */ /* 0x000fe400078e00ff */
[----:B------:R-:W-:Y:S01]  /*6830*/  IMAD.MOV.U32 R13, RZ, RZ, RZ ;  /* 0x000000ffff0d7224 */ /* 0x000fe200078e00ff */
[----:B------:R-:W5:Y:S01]  /*6840*/  LDCU.64 UR6, c[0x4][0x78] ;  /* 0x01000f00ff0677ac */ /* 0x000f620008000a00 */
[----:B------:R-:W1:Y:S01]  /*6850*/  LDC.64 R14, c[0x4][R15] ;  /* 0x010000000f0e7b82 */ /* 0x000e620000000a00 */
[----:B------:R-:W2:Y:S01]  /*6860*/  LDCU.64 UR4, c[0x4][0x10] ;  /* 0x01000200ff0477ac */ /* 0x000ea20008000a00 */
[----:B----4-:R-:W-:Y:S01]  /*6870*/  MOV R5, UR9 ;  /* 0x0000000900057c02 */ /* 0x010fe20008000f00 */
[----:B------:R-:W-:Y:S01]  /*6880*/  IMAD.U32 R4, RZ, RZ, UR8 ;  /* 0x00000008ff047e24 */ /* 0x000fe2000f8e00ff */
[----:B-----5:R-:W-:Y:S01]  /*6890*/  MOV R7, UR7 ;  /* 0x0000000700077c02 */ /* 0x020fe20008000f00 */
[----:B------:R-:W-:Y:S01]  /*68a0*/  IMAD.U32 R6, RZ, RZ, UR6 ;  /* 0x00000006ff067e24 */ /* 0x000fe2000f8e00ff */
[----:B--2---:R-:W-:Y:S01]  /*68b0*/  MOV R11, UR5 ;  /* 0x00000005000b7c02 */ /* 0x004fe20008000f00 */
[----:B------:R-:W-:Y:S02]  /*68c0*/  IMAD.U32 R10, RZ, RZ, UR4 ;  /* 0x00000004ff0a7e24 */ /* 0x000fe4000f8e00ff */
[----:B------:R-:W-:Y:S07]  /*68d0*/  LEPC R20, `(.L_x_113) ;  /* 0x000000001014794e */ /* 0x000fee0000000000 */
[----:B-1-3--:R-:W-:Y:S05]  /*68e0*/  CALL.ABS.NOINC R14 ;  /* 0x000000000e007343 */ /* 0x00afea0003c00000 */
.L_x_113:
[----:B------:R-:W-:Y:S05]  /*68f0*/  WARPSYNC.ALL ;  /* 0x0000000000007948 */ /* 0x000fea0003800000 */
[----:B------:R-:W-:Y:S01]  /*6900*/  R2UR UR4, R33 ;  /* 0x00000000210472ca */ /* 0x000fe200000e0000 */
[----:B------:R-:W-:Y:S01]  /*6910*/  BSSY.RECONVERGENT B0, `(.L_x_114) ;  /* 0x0000053000007945 */ /* 0x000fe20003800200 */
[----:B------:R-:W-:Y:S11]  /*6920*/  ISETP.NE.AND P0, PT, R72, RZ, PT ;  /* 0x000000ff4800720c */ /* 0x000ff60003f05270 */
[----:B------:R-:W2:Y:S02]  /*6930*/  LDTM.x16 R4, tmem[UR4] ;  /* 0x00000004000479ee */ /* 0x000ea40008240000 */
[C---:B--2---:R-:W-:Y:S02]  /*6940*/  IMAD R4, R32.reuse, R4, RZ ;  /* 0x0000000420047224 */ /* 0x044fe400078e02ff */
[----:B------:R-:W-:Y:S02]  /*6950*/  IMAD R5, R32, R5, RZ ;  /* 0x0000000520057224 */ /* 0x000fe400078e02ff */
[-C--:B------:R-:W-:Y:S02]  /*6960*/  IMAD R4, R35, R34.reuse, R4 ;  /* 0x0000002223047224 */ /* 0x080fe400078e0204 */
[----:B------:R-:W-:Y:S02]  /*6970*/  IMAD R5, R36, R34, R5 ;  /* 0x0000002224057224 */ /* 0x000fe400078e0205 */
[C---:B------:R-:W-:Y:S01]  /*6980*/  IMAD R6, R32.reuse, R6, RZ ;  /* 0x0000000620067224 */ /* 0x040fe200078e02ff */
[----:B------:R2:W-:Y:S01]  /*6990*/  STS [R71], R4 ;  /* 0x0000000447007388 */ /* 0x0005e20000000800 */
[----:B------:R-:W-:Y:S02]  /*69a0*/  IMAD R7, R32, R7, RZ ;  /* 0x0000000720077224 */ /* 0x000fe400078e02ff */
[-C--:B------:R-:W-:Y:S01]  /*69b0*/  IMAD R6, R37, R34.reuse, R6 ;  /* 0x0000002225067224 */ /* 0x080fe200078e0206 */
[----:B------:R2:W-:Y:S01]  /*69c0*/  STS [R78], R5 ;  /* 0x000000054e007388 */ /* 0x0005e20000000800 */
        /* <DEDUP_REMOVED lines=8> */
[----:B------:R2:W-:Y:S01]  /*6a50*/  STS [R71+0x200], R8 ;  /* 0x0002000847007388 */ /* 0x0005e20000000800 */
[----:B------:R-:W-:Y:S02]  /*6a60*/  IMAD R11, R32, R11, RZ ;  /* 0x0000000b200b7224 */ /* 0x000fe400078e02ff */
[-C--:B------:R-:W-:Y:S01]  /*6a70*/  IMAD R10, R41, R34.reuse, R10 ;  /* 0x00000022290a7224 */ /* 0x080fe200078e020a */
[----:B------:R2:W-:Y:S01]  /*6a80*/  STS [R78+0x200], R9 ;  /* 0x000200094e007388 */ /* 0x0005e20000000800 */
        /* <DEDUP_REMOVED lines=24> */
[----:B------:R-:W-:Y:S03]  /*6c10*/  IMAD R19, R50, R34, R19 ;  /* 0x0000002232137224 */ /* 0x000fe600078e0213 */
[----:B------:R2:W-:Y:S04]  /*6c20*/  STS [R69+0x600], R18 ;  /* 0x0006001245007388 */ /* 0x0005e80000000800 */
[----:B------:R2:W-:Y:S01]  /*6c30*/  STS [R74+0x600], R19 ;  /* 0x000600134a007388 */ /* 0x0005e20000000800 */
[----:B------:R-:W-:Y:S01]  /*6c40*/  @!PT LDS RZ, [RZ] ;  /* 0x00000000fffff984 */ /* 0x000fe20000000800 */
[----:B------:R-:W-:Y:S01]  /*6c50*/  @!PT LDS RZ, [RZ] ;  /* 0x00000000fffff984 */ /* 0x000fe20000000800 */
[----:B------:R-:W-:Y:S01]  /*6c60*/  @!PT LDS RZ, [RZ] ;  /* 0x00000000fffff984 */ /* 0x000fe20000000800 */
[----:B------:R-:W-:Y:S01]  /*6c70*/  @!PT LDS RZ, [RZ] ;  /* 0x00000000fffff984 */ /* 0x000fe20000000800 */
[----:B------:R4:W-:Y:S06]  /*6c80*/  MEMBAR.ALL.CTA ;  /* 0x0000000000007992 */ /* 0x0009ec0000008000 */
[----:B----4-:R-:W4:Y:S02]  /*6c90*/  FENCE.VIEW.ASYNC.S ;  /* 0x00000000000073c6 */ /* 0x010f240000000000 */
[----:B----4-:R-:W-:Y:S06]  /*6ca0*/  BAR.SYNC.DEFER_BLOCKING 0x1, 0x80 ;  /* 0x0042000000007b1d */ /* 0x010fec0000010000 */
[----:B------:R-:W-:Y:S05]  /*6cb0*/  @P0 BRA `(.L_x_115) ;  /* 0x0000000000600947 */ /* 0x000fea0003800000 */
[----:B------:R-:W-:Y:S02]  /*6cc0*/  UIADD3 UR4, UPT, UPT, UR48, 0x200, URZ ;  /* 0x0000020030047890 */ /* 0x000fe4000fffe0ff */
[----:B------:R-:W-:Y:S01]  /*6cd0*/  UIADD3 UR16, UP0, UPT, UR52, 0x880, URZ ;  /* 0x0000088034107890 */ /* 0x000fe2000ff1e0ff */
[----:B------:R-:W-:Y:S01]  /*6ce0*/  UMOV UR43, UR36 ;  /* 0x00000024002b7c82 */ /* 0x000fe20008000000 */
[----:B------:R-:W-:Y:S02]  /*6cf0*/  UIADD3 UR13, UPT, UPT, UR41, 0x20, URZ ;  /* 0x00000020290d7890 */ /* 0x000fe4000fffe0ff */
[----:B------:R-:W-:Y:S01]  /*6d00*/  MOV R64, UR4 ;  /* 0x0000000400407c02 */ /* 0x000fe20008000f00 */
[----:B------:R-:W-:Y:S02]  /*6d10*/  UIADD3.X UR17, UPT, UPT, URZ, UR53, URZ, UP0, !UPT ;  /* 0x00000035ff117290 */ /* 0x000fe400087fe4ff */
[----:B------:R-:W-:Y:S01]  /*6d20*/  UIADD3 UR12, UPT, UPT, UR48, 0xa00, URZ ;  /* 0x00000a00300c7890 */ /* 0x000fe2000fffe0ff */
[----:B------:R-:W-:Y:S01]  /*6d30*/  R2UR UR40, R64 ;  /* 0x00000000402872ca */ /* 0x000fe200000e0000 */
[----:B------:R-:W-:Y:S01]  /*6d40*/  UMOV UR14, UR42 ;  /* 0x0000002a000e7c82 */ /* 0x000fe20008000000 */
[----:B------:R-:W-:Y:S01]  /*6d50*/  UMOV UR15, UR36 ;  /* 0x00000024000f7c82 */ /* 0x000fe20008000000 */
[----:B------:R-:W-:Y:S02]  /*6d60*/  UIADD3 UR9, UPT, UPT, UR41, 0x40, URZ ;  /* 0x0000004029097890 */ /* 0x000fe4000fffe0ff */
[----:B------:R-:W-:Y:S01]  /*6d70*/  UIADD3 UR8, UPT, UPT, UR48, 0x1200, URZ ;  /* 0x0000120030087890 */ /* 0x000fe2000fffe0ff */
[----:B------:R-:W-:Y:S01]  /*6d80*/  UMOV UR10, UR42 ;  /* 0x0000002a000a7c82 */ /* 0x000fe20008000000 */
[----:B------:R-:W-:Y:S01]  /*6d90*/  UMOV UR11, UR36 ;  /* 0x00000024000b7c82 */ /* 0x000fe20008000000 */
[----:B------:R-:W-:Y:S02]  /*6da0*/  UIADD3 UR5, UPT, UPT, UR41, 0x60, URZ ;  /* 0x0000006029057890 */ /* 0x000fe4000fffe0ff */
[----:B------:R-:W-:Y:S03]  /*6db0*/  UIADD3 UR4, UPT, UPT, UR48, 0x1a00, URZ ;  /* 0x00001a0030047890 */ /* 0x000fe6000fffe0ff */
[----:B------:R4:W-:Y:S01]  /*6dc0*/  UTMASTG.3D [UR40], [UR16] ;  /* 0x00000028100073b5 */ /* 0x0009e20008010000 */
[----:B------:R-:W-:Y:S01]  /*6dd0*/  UMOV UR6, UR42 ;  /* 0x0000002a00067c82 */ /* 0x000fe20008000000 */
[----:B------:R-:W-:Y:S01]  /*6de0*/  UMOV UR7, UR36 ;  /* 0x0000002400077c82 */ /* 0x000fe20008000000 */
[----:B------:R4:W-:Y:S01]  /*6df0*/  UTMASTG.3D [UR12], [UR16] ;  /* 0x0000000c100073b5 */ /* 0x0009e20008010000 */
[----:B------:R4:W-:Y:S02]  /*6e00*/  UTMASTG.3D [UR8], [UR16] ;  /* 0x00000008100073b5 */ /* 0x0009e40008010000 */
[----:B------:R4:W-:Y:S01]  /*6e10*/  UTMASTG.3D [UR4], [UR16] ;  /* 0x00000004100073b5 */ /* 0x0009e20008010000 */
[----:B------:R0:W-:Y:S01]  /*6e20*/  UTMACMDFLUSH ;  /* 0x00000000000079b7 */ /* 0x0001e20000000000 */
[----:B----4-:R-:W-:Y:S04]  /*6e30*/  DEPBAR.LE SB0, 0x1 ;  /* 0x000080400000791a */ /* 0x010fe80000000000 */
.L_x_115:
[----:B------:R-:W-:Y:S05]  /*6e40*/  BSYNC.RECONVERGENT B0 ;  /* 0x0000000000007941 */ /* 0x000fea0003800200 */
.L_x_114:
[----:B------:R-:W-:Y:S01]  /*6e50*/  BAR.SYNC.DEFER_BLOCKING 0x1, 0x80 ;  /* 0x0042000000007b1d */ /* 0x000fe20000010000 */
[----:B------:R-:W-:Y:S01]  /*6e60*/  ISETP.NE.AND P1, PT, R77, RZ, PT ;  /* 0x000000ff4d00720c */ /* 0x000fe20003f25270 */
[----:B------:R-:W-:Y:S01]  /*6e70*/  UISETP.NE.AND UP0, UPT, UR49, URZ, UPT ;  /* 0x000000ff3100728c */ /* 0x000fe2000bf05270 */
[----:B------:R-:W-:Y:S11]  /*6e80*/  LEA R3, R80, UR48, 0x3 ;  /* 0x0000003050037c11 */ /* 0x000ff6000f8e18ff */
[----:B--2---:R-:W-:Y:S01]  /*6e90*/  @P1 SHF.L.U32 R4, R68, 0x1f, RZ ;  /* 0x0000001f44041819 */ /* 0x004fe200000006ff */
[----:B------:R-:W-:Y:S06]  /*6ea0*/  BRA.U !UP0, `(.L_x_116) ;  /* 0x0000000108247547 */ /* 0x000fec000b800000 */
[----:B------:R-:W-:Y:S01]  /*6eb0*/  IMAD.U32 R5, RZ, RZ, UR51 ;  /* 0x00000033ff057e24 */ /* 0x000fe2000f8e00ff */
[----:B-1----:R-:W-:Y:S01]  /*6ec0*/  MOV R0, UR37 ;  /* 0x0000002500007c02 */ /* 0x002fe20008000f00 */
[----:B------:R-:W-:Y:S03]  /*6ed0*/  UIADD3 UR51, UPT, UPT, UR51, 0x1, URZ ;  /* 0x0000000133337890 */ /* 0x000fe6000fffe0ff */
[----:B------:R-:W-:Y:S01]  /*6ee0*/  @P1 LEA R5, R5, UR48, 0x3 ;  /* 0x0000003005051c11 */ /* 0x000fe2000f8e18ff */
[----:B------:R-:W-:Y:S04]  /*6ef0*/  UISETP.NE.AND UP0, UPT, UR51, 0x4, UPT ;  /* 0x000000043300788c */ /* 0x000fe8000bf05270 */
[----:B------:R-:W-:Y:S01]  /*6f00*/  @P1 VIADD R5, R5, 0xf0 ;  /* 0x000000f005051836 */ /* 0x000fe20000000000 */
[----:B------:R-:W-:Y:S04]  /*6f10*/  USEL UR51, UR51, URZ, UP0 ;  /* 0x000000ff33337287 */ /* 0x000fe80008000000 */
[----:B------:R-:W-:Y:S04]  /*6f20*/  @P1 PRMT R0, R0, 0x654, R5 ;  /* 0x0000065400001816 */ /* 0x000fe80000000005 */
[----:B------:R2:W-:Y:S04]  /*6f30*/  @P1 SYNCS.ARRIVE.TRANS64.RED.A1T0 RZ, [R0+URZ], RZ ;  /* 0x000000ff00ff19a7 */ /* 0x0005e800081004ff */
.L_x_116:
[----:B------:R-:W4:Y:S01]  /*6f40*/  @P1 SYNCS.PHASECHK.TRANS64.TRYWAIT P0, [R3+URZ+0xd0], R4 ;  /* 0x0000d004030015a7 */ /* 0x000f2200080011ff */
[----:B------:R-:W-:Y:S01]  /*6f50*/  BSSY B1, `(.L_x_117) ;  /* 0x0000023000017945 */ /* 0x000fe20003800000 */
[----:B----4-:R-:W-:Y:S03]  /*6f60*/  @P1 SEL R81, RZ, 0x1, !P0 ;  /* 0x00000001ff511807 */ /* 0x010fe60004000000 */
[----:B------:R-:W-:Y:S05]  /*6f70*/  @!P1 BRA `(.L_x_118) ;  /* 0x0000000000809947 */ /* 0x000fea0003800000 */
[----:B------:R-:W-:Y:S01]  /*6f80*/  ISETP.NE.AND P0, PT, R81, RZ, PT ;  /* 0x000000ff5100720c */ /* 0x000fe20003f05270 */
[----:B------:R-:W-:Y:S01]  /*6f90*/  BSSY B0, `(.L_x_119) ;  /* 0x0000009000007945 */ /* 0x000fe20003800000 */
[----:B------:R-:W-:Y:S11]  /*6fa0*/  ISETP.NE.AND P1, PT, R82, RZ, PT ;  /* 0x000000ff5200720c */ /* 0x000ff60003f25270 */
[----:B------:R-:W-:Y:S02]  /*6fb0*/  @!UPT UIADD3 URZ, UPT, UPT, URZ, URZ, URZ ;  /* 0x000000fffffff290 */ /* 0x000fe4000fffe0ff */
[C---:B------:R-:W-:Y:S02]  /*6fc0*/  @P1 IMAD R5, R80.reuse, 0x2000, R71 ;  /* 0x0000200050051824 */ /* 0x040fe400078e0247 */
[----:B------:R-:W-:Y:S01]  /*6fd0*/  @P1 IMAD R4, R80, 0x2000, R78 ;  /* 0x0000200050041824 */ /* 0x000fe200078e024e */
[----:B------:R-:W-:Y:S06]  /*6fe0*/  @P0 BRA `(.L_x_120) ;  /* 0x00000000000c0947 */ /* 0x000fec0003800000 */
[----:B-12---:R-:W-:Y:S04]  /*6ff0*/  SHF.L.U32 R0, R68, 0x1f, RZ ;  /* 0x0000001f44007819 */ /* 0x006fe800000006ff */
[----:B------:R-:W1:Y:S02]  /*7000*/  SYNCS.PHASECHK.TRANS64.TRYWAIT P0, [R3+URZ+0xd0], R0 ;  /* 0x0000d000030075a7 */ /* 0x000e6400080011ff */
[----:B-1----:R-:W-:Y:S05]  /*7010*/  @!P0 BRA `(.L_x_121) ;  /* 0x0000002c00648947 */ /* 0x002fea0003800000 */
.L_x_120:
[----:B------:R-:W-:Y:S05]  /*7020*/  BSYNC B0 ;  /* 0x0000000000007941 */ /* 0x000fea0003800000 */
.L_x_119:
[----:B------:R-:W-:Y:S11]  /*7030*/  ISETP.NE.AND P0, PT, R82, RZ, PT ;  /* 0x000000ff5200720c */ /* 0x000ff60003f05270 */
[----:B------:R-:W-:Y:S02]  /*7040*/  @!UPT UIADD3 URZ, UPT, UPT, URZ, URZ, URZ ;  /* 0x000000fffffff290 */ /* 0x000fe4000fffe0ff */
[----:B------:R4:W3:Y:S01]  /*7050*/  @P0 LDS R35, [R5] ;  /* 0x0000000005230984 */ /* 0x0008e20000000800 */
[C---:B-12---:R-:W-:Y:S01]  /*7060*/  @P0 IMAD R0, R80.reuse, 0x2000, R69 ;  /* 0x0000200050000824 */ /* 0x046fe200078e0245 */
[C---:B------:R-:W-:Y:S01]  /*7070*/  @P0 LEA R3, R80.reuse, R74, 0xd ;  /* 0x0000004a50030211 */ /* 0x040fe200078e68ff */
[----:B------:R-:W-:Y:S01]  /*7080*/  VIADD R80, R80, 0x1 ;  /* 0x0000000150507836 */ /* 0x000fe20000000000 */
[----:B------:R4:W1:Y:S04]  /*7090*/  @P0 LDS R39, [R5+0x200] ;  /* 0x0002000005270984 */ /* 0x0008680000000800 */
[----:B------:R4:W2:Y:S04]  /*70a0*/  @P0 LDS R43, [R5+0x400] ;  /* 0x00040000052b0984 */ /* 0x0008a80000000800 */
[----:B------:R4:W1:Y:S04]  /*70b0*/  @P0 LDS R47, [R5+0x600] ;  /* 0x00060000052f0984 */ /* 0x0008680000000800 */
[----:B------:R4:W1:Y:S04]  /*70c0*/  @P0 LDS R36, [R4] ;  /* 0x0000000004240984 */ /* 0x0008680000000800 */
[----:B------:R4:W1:Y:S04]  /*70d0*/  @P0 LDS R40, [R4+0x200] ;  /* 0x0002000004280984 */ /* 0x0008680000000800 */
[----:B------:R4:W1:Y:S04]  /*70e0*/  @P0 LDS R44, [R4+0x400] ;  /* 0x00040000042c0984 */ /* 0x0008680000000800 */
        /* <DEDUP_REMOVED lines=8> */
[----:B--23--:R4:W1:Y:S02]  /*7170*/  @P0 LDS R50, [R3+0x600] ;  /* 0x0006000003320984 */ /* 0x00c8640000000800 */
.L_x_118:
[----:B------:R-:W-:Y:S05]  /*7180*/  BSYNC B1 ;  /* 0x0000000000017941 */ /* 0x000fea0003800000 */
.L_x_117:
[----:B-12-4-:R-:W-:Y:S05]  /*7190*/  VIADD R0, R33, 0x10 ;  /* 0x0000001021007836 */ /* 0x016fea0000000000 */
[----:B------:R-:W-:Y:S04]  /*71a0*/  SHF.R.U32.HI R0, RZ, 0x15, R0 ;  /* 0x00000015ff007819 */ /* 0x000fe80000011600 */
[----:B------:R-:W-:Y:S11]  /*71b0*/  LOP3.LUT P0, RZ, R0, 0x3, R63, 0x48, !PT ;  /* 0x0000000300ff7812 */ /* 0x000ff6000780483f */
[----:B------:R-:W-:Y:S02]  /*71c0*/  @!UPT UIADD3 URZ, UPT, UPT, URZ, URZ, URZ ;  /* 0x000000fffffff290 */ /* 0x000fe4000fffe0ff */
[----:B------:R-:W-:Y:S05]  /*71d0*/  @!P0 BRA `(.L_x_122) ;  /* 0x0000000000408947 */ /* 0x000fea0003800000 */
[----:B------:R-:W1:Y:S01]  /*71e0*/  LDCU.64 UR8, c[0x4][0x70] ;  /* 0x01000e00ff0877ac */ /* 0x000e620008000a00 */
[----:B------:R-:W-:Y:S01]  /*71f0*/  MOV R15, 0x0 ;  /* 0x00000000000f7802 */ /* 0x000fe20000000f00 */
[----:B------:R-:W-:Y:S02]  /*7200*/  HFMA2 R12, -RZ, RZ, 0, 5.9604644775390625e-08 ;  /* 0x00000001ff0c7431 */ /* 0x000fe400000001ff */
[----:B------:R-:W-:Y:S02]  /*7210*/  IMAD.MOV.U32 R8, RZ, RZ, 0x192 ;  /* 0x00000192ff087424 */ /* 0x000fe400078e00ff */
[----:B------:R-:W-:Y:S01]  /*7220*/  IMAD.MOV.U32 R13, RZ, RZ, RZ ;  /* 0x000000ffff0d7224 */ /* 0x000fe200078e00ff */
[----:B------:R-:W2:Y:S01]  /*7230*/  LDCU.64 UR6, c[0x4][0x78] ;  /* 0x01000f00ff0677ac */ /* 0x000ea20008000a00 */
[----:B------:R-:W4:Y:S01]  /*7240*/  LDC.64 R14, c[0x4][R15] ;  /* 0x010000000f0e7b82 */ /* 0x000f220000000a00 */
[----:B------:R-:W5:Y:S01]  /*7250*/  LDCU.64 UR4, c[0x4][0x10] ;  /* 0x01000200ff0477ac */ /* 0x000f620008000a00 */
[----:B-1----:R-:W-:Y:S01]  /*7260*/  MOV R5, UR9 ;  /* 0x0000000900057c02 */ /* 0x002fe20008000f00 */
[----:B------:R-:W-:Y:S01]  /*7270*/  IMAD.U32 R4, RZ, RZ, UR8 ;  /* 0x00000008ff047e24 */ /* 0x000fe2000f8e00ff */
[----:B--2---:R-:W-:Y:S01]  /*7280*/  MOV R7, UR7 ;  /* 0x0000000700077c02 */ /* 0x004fe20008000f00 */
[----:B------:R-:W-:Y:S01]  /*7290*/  IMAD.U32 R6, RZ, RZ, UR6 ;  /* 0x00000006ff067e24 */ /* 0x000fe2000f8e00ff */
[----:B-----5:R-:W-:Y:S01]  /*72a0*/  MOV R11, UR5 ;  /* 0x00000005000b7c02 */ /* 0x020fe20008000f00 */
[----:B------:R-:W-:Y:S02]  /*72b0*/  IMAD.U32 R10, RZ, RZ, UR4 ;  /* 0x00000004ff0a7e24 */ /* 0x000fe4000f8e00ff */
[----:B------:R-:W-:Y:S07]  /*72c0*/  LEPC R20, `(.L_x_122) ;  /* 0x000000001014794e */ /* 0x000fee0000000000 */
[----:B---34-:R-:W-:Y:S05]  /*72d0*/  CALL.ABS.NOINC R14 ;  /* 0x000000000e007343 */ /* 0x018fea0003c00000 */
.L_x_122:
[----:B------:R-:W-:Y:S05]  /*72e0*/  WARPSYNC.ALL ;  /* 0x0000000000007948 */ /* 0x000fea0003800000 */
[----:B------:R-:W-:Y:S01]  /*72f0*/  R2UR UR4, R33 ;  /* 0x00000000210472ca */ /* 0x000fe200000e0000 */
[----:B------:R-:W-:Y:S01]  /*7300*/  BSSY.RECONVERGENT B0, `(.L_x_123) ;  /* 0x000005b000007945 */ /* 0x000fe20003800200 */
[----:B------:R-:W-:Y:S02]  /*7310*/  ISETP.NE.AND P6, PT, R77, RZ, PT ;  /* 0x000000ff4d00720c */ /* 0x000fe40003fc5270 */
[----:B------:R-:W-:Y:S02]  /*7320*/  ISETP.NE.AND P0, PT, R72, RZ, PT ;  /* 0x000000ff4800720c */ /* 0x000fe40003f05270 */
[----:B------:R-:W-:Y:S02]  /*7330*/  MOV R3, UR51 ;  /* 0x0000003300037c02 */ /* 0x000fe40008000f00 */
[----:B------:R-:W-:Y:S05]  /*7340*/  MOV R0, UR37 ;  /* 0x0000002500007c02 */ /* 0x000fea0008000f00 */
[----:B------:R-:W1:Y:S02]  /*7350*/  LDTM.x16 R4, tmem[UR4+0x10] ;  /* 0x00001004000479ee */ /* 0x000e640008240000 */
[----:B------:R-:W-:Y:S02]  /*7360*/  @P6 LEA R3, R3, UR48, 0x3 ;  /* 0x0000003003036c11 */ /* 0x000fe4000f8e18ff */
[----:B------:R-:W-:Y:S02]  /*7370*/  @P6 SHF.L.U32 R20, R68, 0x1f, RZ ;  /* 0x0000001f44146819 */ /* 0x000fe400000006ff */
[----:B------:R-:W-:Y:S04]  /*7380*/  @P6 IADD3 R3, PT, PT, R3, 0xf0, RZ ;  /* 0x000000f003036810 */ /* 0x000fe80007ffe0ff */
[----:B------:R-:W-:Y:S02]  /*7390*/  @P6 PRMT R0, R0, 0x654, R3 ;  /* 0x0000065400006816 */ /* 0x000fe40000000003 */
[----:B------:R-:W-:Y:S01]  /*73a0*/  LEA R3, R80, UR48, 0x3 ;  /* 0x0000003050037c11 */ /* 0x000fe2000f8e18ff */
[C---:B-1----:R-:W-:Y:S02]  /*73b0*/  IMAD R4, R32.reuse, R4, RZ ;  /* 0x0000000420047224 */ /* 0x042fe400078e02ff */
[----:B------:R-:W-:Y:S02]  /*73c0*/  IMAD R5, R32, R5, RZ ;  /* 0x0000000520057224 */ /* 0x000fe400078e02ff */
[-C--:B------:R-:W-:Y:S02]  /*73d0*/  IMAD R4, R35, R34.reuse, R4 ;  /* 0x0000002223047224 */ /* 0x080fe400078e0204 */
        /* <DEDUP_REMOVED lines=50> */
[----:B--2---:R-:W2:Y:S02]  /*7700*/  FENCE.VIEW.ASYNC.S ;  /* 0x00000000000073c6 */ /* 0x004ea40000000000 */
[----:B--2---:R-:W-:Y:S06]  /*7710*/  BAR.SYNC.DEFER_BLOCKING 0x1, 0x80 ;  /* 0x0042000000007b1d */ /* 0x004fec0000010000 */
[----:B------:R-:W-:Y:S05]  /*7720*/  @P0 BRA `(.L_x_124) ;  /* 0x0000000000600947 */ /* 0x000fea0003800000 */
[----:B------:R-:W-:Y:S02]  /*7730*/  UIADD3 UR20, UP0, UPT, UR52, 0x880, URZ ;  /* 0x0000088034147890 */ /* 0x000fe4000ff1e0ff */
[----:B------:R-:W-:Y:S02]  /*7740*/  UIADD3 UR14, UPT, UPT, UR42, 0x10, URZ ;  /* 0x000000102a0e7890 */ /* 0x000fe4000fffe0ff */
[----:B------:R-:W-:Y:S02]  /*7750*/  UIADD3 UR12, UPT, UPT, UR48, 0x2200, URZ ;  /* 0x00002200300c7890 */ /* 0x000fe4000fffe0ff */
[----:B------:R-:W-:Y:S01]  /*7760*/  UIADD3.X UR21, UPT, UPT, URZ, UR53, URZ, UP0, !UPT ;  /* 0x00000035ff157290 */ /* 0x000fe200087fe4ff */
[----:B------:R-:W-:Y:S01]  /*7770*/  UMOV UR13, UR41 ;  /* 0x00000029000d7c82 */ /* 0x000fe20008000000 */
[----:B------:R-:W-:Y:S01]  /*7780*/  UMOV UR15, UR36 ;  /* 0x00000024000f7c82 */ /* 0x000fe20008000000 */
[----:B------:R-:W-:Y:S02]  /*7790*/  UIADD3 UR17, UPT, UPT, UR41, 0x20, URZ ;  /* 0x0000002029117890 */ /* 0x000fe4000fffe0ff */
[----:B------:R-:W-:Y:S01]  /*77a0*/  UIADD3 UR16, UPT, UPT, UR48, 0x2a00, URZ ;  /* 0x00002a0030107890 */ /* 0x000fe2000fffe0ff */
[----:B------:R-:W-:Y:S03]  /*77b0*/  UMOV UR19, UR36 ;  /* 0x0000002400137c82 */ /* 0x000fe60008000000 */
[----:B------:R2:W-:Y:S01]  /*77c0*/  UTMASTG.3D [UR12], [UR20] ;  /* 0x0000000c140073b5 */ /* 0x0005e20008010000 */
[----:B------:R-:W-:Y:S01]  /*77d0*/  UMOV UR18, UR14 ;  /* 0x0000000e00127c82 */ /* 0x000fe20008000000 */
[----:B------:R-:W-:Y:S02]  /*77e0*/  UIADD3 UR9, UPT, UPT, UR41, 0x40, URZ ;  /* 0x0000004029097890 */ /* 0x000fe4000fffe0ff */
[----:B------:R-:W-:Y:S01]  /*77f0*/  UIADD3 UR8, UPT, UPT, UR48, 0x3200, URZ ;  /* 0x0000320030087890 */ /* 0x000fe2000fffe0ff */
[----:B------:R-:W-:Y:S01]  /*7800*/  UMOV UR11, UR36 ;  /* 0x00000024000b7c82 */ /* 0x000fe20008000000 */
[----:B------:R-:W-:Y:S01]  /*7810*/  UMOV UR10, UR14 ;  /* 0x0000000e000a7c82 */ /* 0x000fe20008000000 */
[----:B------:R2:W-:Y:S01]  /*7820*/  UTMASTG.3D [UR16], [UR20] ;  /* 0x00000010140073b5 */ /* 0x0005e20008010000 */
[----:B------:R-:W-:Y:S02]  /*7830*/  UIADD3 UR5, UPT, UPT, UR41, 0x60, URZ ;  /* 0x0000006029057890 */ /* 0x000fe4000fffe0ff */
[----:B------:R-:W-:Y:S01]  /*7840*/  UIADD3 UR4, UPT, UPT, UR48, 0x3a00, URZ ;  /* 0x00003a0030047890 */ /* 0x000fe2000fffe0ff */
[----:B------:R-:W-:Y:S01]  /*7850*/  UMOV UR7, UR36 ;  /* 0x0000002400077c82 */ /* 0x000fe20008000000 */
[----:B------:R-:W-:Y:S01]  /*7860*/  UMOV UR6, UR14 ;  /* 0x0000000e00067c82 */ /* 0x000fe20008000000 */
[----:B------:R2:W-:Y:S06]  /*7870*/  UTMASTG.3D [UR8], [UR20] ;  /* 0x00000008140073b5 */ /* 0x0005ec0008010000 */
[----:B------:R2:W-:Y:S01]  /*7880*/  UTMASTG.3D [UR4], [UR20] ;  /* 0x00000004140073b5 */ /* 0x0005e20008010000 */
[----:B------:R0:W-:Y:S01]  /*7890*/  UTMACMDFLUSH ;  /* 0x00000000000079b7 */ /* 0x0001e20000000000 */
[----:B--2---:R-:W-:Y:S04]  /*78a0*/  DEPBAR.LE SB0, 0x1 ;  /* 0x000080400000791a */ /* 0x004fe80000000000 */
.L_x_124:
[----:B------:R-:W-:Y:S05]  /*78b0*/  BSYNC.RECONVERGENT B0 ;  /* 0x0000000000007941 */ /* 0x000fea0003800200 */
.L_x_123:
[----:B------:R-:W-:Y:S01]  /*78c0*/  BAR.SYNC.DEFER_BLOCKING 0x1, 0x80 ;  /* 0x0042000000007b1d */ /* 0x000fe20000010000 */
[----:B------:R-:W-:Y:S04]  /*78d0*/  UIADD3 UR40, UPT, UPT, UR51, 0x1, URZ ;  /* 0x0000000133287890 */ /* 0x000fe8000fffe0ff */
[----:B------:R-:W-:Y:S04]  /*78e0*/  UISETP.NE.AND UP0, UPT, UR40, 0x4, UPT ;  /* 0x000000042800788c */ /* 0x000fe8000bf05270 */
[----:B------:R-:W-:Y:S01]  /*78f0*/  USEL UR40, UR40, URZ, UP0 ;  /* 0x000000ff28287287 */ /* 0x000fe20008000000 */
[----:B------:R2:W-:Y:S01]  /*7900*/  @P6 SYNCS.ARRIVE.TRANS64.RED.A1T0 RZ, [R0+URZ], RZ ;  /* 0x000000ff00ff69a7 */ /* 0x0005e200081004ff */
[----:B------:R-:W-:Y:S01]  /*7910*/  BSSY B1, `(.L_x_125) ;  /* 0x0000024000017945 */ /* 0x000fe20003800000 */
[----:B------:R-:W4:Y:S02]  /*7920*/  @P6 SYNCS.PHASECHK.TRANS64.TRYWAIT P0, [R3+URZ+0xd0], R20 ;  /* 0x0000d014030065a7 */ /* 0x000f2400080011ff */
[----:B----4-:R-:W-:Y:S01]  /*7930*/  @P6 SEL R81, RZ, 0x1, !P0 ;  /* 0x00000001ff516807 */ /* 0x010fe20004000000 */
[----:B--2---:R-:W-:Y:S06]  /*7940*/  @!P6 BRA `(.L_x_126) ;  /* 0x000000000080e947 */ /* 0x004fec0003800000 */
[----:B------:R-:W-:Y:S01]  /*7950*/  ISETP.NE.AND P0, PT, R81, RZ, PT ;  /* 0x000000ff5100720c */ /* 0x000fe20003f05270 */
[----:B------:R-:W-:Y:S01]  /*7960*/  BSSY B0, `(.L_x_127) ;  /* 0x0000009000007945 */ /* 0x000fe20003800000 */
[----:B------:R-:W-:Y:S11]  /*7970*/  ISETP.NE.AND P1, PT, R82, RZ, PT ;  /* 0x000000ff5200720c */ /* 0x000ff60003f25270 */
[----:B------:R-:W-:Y:S02]  /*7980*/  @!UPT UIADD3 URZ, UPT, UPT, URZ, URZ, URZ ;  /* 0x000000fffffff290 */ /* 0x000fe4000fffe0ff */
[C---:B-1----:R-:W-:Y:S02]  /*7990*/  @P1 IMAD R4, R80.reuse, 0x2000, R71 ;  /* 0x0000200050041824 */ /* 0x042fe400078e0247 */
[----:B------:R-:W-:Y:S01]  /*79a0*/  @P1 IMAD R0, R80, 0x2000, R78 ;  /* 0x0000200050001824 */ /* 0x000fe200078e024e */
[----:B------:R-:W-:Y:S06]  /*79b0*/  @P0 BRA `(.L_x_128) ;  /* 0x00000000000c0947 */ /* 0x000fec0003800000 */
[----:B------:R-:W-:Y:S04]  /*79c0*/  SHF.L.U32 R6, R68, 0x1f, RZ ;  /* 0x0000001f44067819 */ /* 0x000fe800000006ff */
[----:B------:R-:W1:Y:S02]  /*79d0*/  SYNCS.PHASECHK.TRANS64.TRYWAIT P0, [R3+URZ+0xd0], R6 ;  /* 0x0000d006030075a7 */ /* 0x000e6400080011ff */
[----:B-1----:R-:W-:Y:S05]  /*79e0*/  @!P0 BRA `(.L_x_129) ;  /* 0x0000002400048947 */ /* 0x002fea0003800000 */
.L_x_128:
[----:B------:R-:W-:Y:S05]  /*79f0*/  BSYNC B0 ;  /* 0x0000000000007941 */ /* 0x000fea0003800000 */
.L_x_127:
[----:B------:R-:W-:Y:S11]  /*7a00*/  ISETP.NE.AND P0, PT, R82, RZ, PT ;  /* 0x000000ff5200720c */ /* 0x000ff60003f05270 */
[----:B------:R-:W-:Y:S02]  /*7a10*/  @!UPT UIADD3 URZ, UPT, UPT, URZ, URZ, URZ ;  /* 0x000000fffffff290 */ /* 0x000fe4000fffe0ff */
[----:B------:R2:W4:Y:S01]  /*7a20*/  @P0 LDS R35, [R4] ;  /* 0x0000000004230984 */ /* 0x0005220000000800 */
[C---:B-1----:R-:W-:Y:S01]  /*7a30*/  @P0 IMAD R3, R80.reuse, 0x2000, R69 ;  /* 0x0000200050030824 */ /* 0x042fe200078e0245 */
[C---:B------:R-:W-:Y:S01]  /*7a40*/  @P0 LEA R5, R80.reuse, R74, 0xd ;  /* 0x0000004a50050211 */ /* 0x040fe200078e68ff */
[----:B------:R-:W-:Y:S01]  /*7a50*/  VIADD R80, R80, 0x1 ;  /* 0x0000000150507836 */ /* 0x000fe20000000000 */
        /* <DEDUP_REMOVED lines=14> */
[----:B----4-:R2:W1:Y:S02]  /*7b40*/  @P0 LDS R50, [R5+0x600] ;  /* 0x0006000005320984 */ /* 0x0104640000000800 */
.L_x_126:
[----:B------:R-:W-:Y:S05]  /*7b50*/  BSYNC B1 ;  /* 0x0000000000017941 */ /* 0x000fea0003800000 */
.L_x_125:
[----:B--2---:R-:W-:Y:S05]  /*7b60*/  VIADD R0, R33, 0x20 ;  /* 0x0000002021007836 */ /* 0x004fea0000000000 */
[----:B------:R-:W-:Y:S04]  /*7b70*/  SHF.R.U32.HI R0, RZ, 0x15, R0 ;  /* 0x00000015ff007819 */ /* 0x000fe80000011600 */
[----:B------:R-:W-:Y:S11]  /*7b80*/  LOP3.LUT P0, RZ, R0, 0x3, R63, 0x48, !PT ;  /* 0x0000000300ff7812 */ /* 0x000ff6000780483f */
[----:B------:R-:W-:Y:S02]  /*7b90*/  @!UPT UIADD3 URZ, UPT, UPT, URZ, URZ, URZ ;  /* 0x000000fffffff290 */ /* 0x000fe4000fffe0ff */
[----:B------:R-:W-:Y:S05]  /*7ba0*/  @!P0 BRA `(.L_x_130) ;  /* 0x0000000000408947 */ /* 0x000fea0003800000 */
[----:B------:R-:W2:Y:S01]  /*7bb0*/  LDCU.64 UR8, c[0x4][0x70] ;  /* 0x01000e00ff0877ac */ /* 0x000ea20008000a00 */
[----:B-1----:R-:W-:Y:S01]  /*7bc0*/  MOV R15, 0x0 ;  /* 0x00000000000f7802 */ /* 0x002fe20000000f00 */
[----:B------:R-:W-:Y:S02]  /*7bd0*/  HFMA2 R12, -RZ, RZ, 0, 5.9604644775390625e-08 ;  /* 0x00000001ff0c7431 */ /* 0x000fe400000001ff */
[----:B------:R-:W-:Y:S02]  /*7be0*/  IMAD.MOV.U32 R8, RZ, RZ, 0x192 ;  /* 0x00000192ff087424 */ /* 0x000fe400078e00ff */
[----:B------:R-:W-:Y:S01]  /*7bf0*/  IMAD.MOV.U32 R13, RZ, RZ, RZ ;  /* 0x000000ffff0d7224 */ /* 0x000fe200078e00ff */
[----:B------:R-:W1:Y:S01]  /*7c00*/  LDCU.64 UR6, c[0x4][0x78] ;  /* 0x01000f00ff0677ac */ /* 0x000e620008000a00 */
[----:B------:R-:W4:Y:S01]  /*7c10*/  LDC.64 R14, c[0x4][R15] ;  /* 0x010000000f0e7b82 */ /* 0x000f220000000a00 */
[----:B------:R-:W5:Y:S01]  /*7c20*/  LDCU.64 UR4, c[0x4][0x10] ;  /* 0x01000200ff0477ac */ /* 0x000f620008000a00 */
[----:B--2---:R-:W-:Y:S01]  /*7c30*/  MOV R5, UR9 ;  /* 0x0000000900057c02 */ /* 0x004fe20008000f00 */
[----:B------:R-:W-:Y:S01]  /*7c40*/  IMAD.U32 R4, RZ, RZ, UR8 ;  /* 0x00000008ff047e24 */ /* 0x000fe2000f8e00ff */
[----:B-1----:R-:W-:Y:S01]  /*7c50*/  MOV R7, UR7 ;  /* 0x0000000700077c02 */ /* 0x002fe20008000f00 */
[----:B------:R-:W-:Y:S01]  /*7c60*/  IMAD.U32 R6, RZ, RZ, UR6 ;  /* 0x00000006ff067e24 */ /* 0x000fe2000f8e00ff */
[----:B-----5:R-:W-:Y:S01]  /*7c70*/  MOV R11, UR5 ;  /* 0x00000005000b7c02 */ /* 0x020fe20008000f00 */
[----:B------:R-:W-:Y:S02]  /*7c80*/  IMAD.U32 R10, RZ, RZ, UR4 ;  /* 0x00000004ff0a7e24 */ /* 0x000fe4000f8e00ff */
[----:B------:R-:W-:Y:S07]  /*7c90*/  LEPC R20, `(.L_x_130) ;  /* 0x000000001014794e */ /* 0x000fee0000000000 */
[----:B---34-:R-:W-:Y:S05]  /*7ca0*/  CALL.ABS.NOINC R14 ;  /* 0x000000000e007343 */ /* 0x018fea0003c00000 */
.L_x_130:
[----:B------:R-:W-:Y:S05]  /*7cb0*/  WARPSYNC.ALL ;  /* 0x0000000000007948 */ /* 0x000fea0003800000 */
[----:B------:R-:W-:Y:S01]  /*7cc0*/  R2UR UR4, R33 ;  /* 0x00000000210472ca */ /* 0x000fe200000e0000 */
[----:B------:R-:W-:Y:S01]  /*7cd0*/  BSSY.RECONVERGENT B0, `(.L_x_131) ;  /* 0x000005b000007945 */ /* 0x000fe20003800200 */
[----:B------:R-:W-:Y:S02]  /*7ce0*/  ISETP.NE.AND P6, PT, R77, RZ, PT ;  /* 0x000000ff4d00720c */ /* 0x000fe40003fc5270 */
[----:B------:R-:W-:Y:S02]  /*7cf0*/  ISETP.NE.AND P0, PT, R72, RZ, PT ;  /* 0x000000ff4800720c */ /* 0x000fe40003f05270 */
[----:B------:R-:W-:Y:S02]  /*7d00*/  MOV R3, UR40 ;  /* 0x0000002800037c02 */ /* 0x000fe40008000f00 */
[----:B------:R-:W-:Y:S02]  /*7d10*/  MOV R0, UR37 ;  /* 0x0000002500007c02 */ /* 0x000fe40008000f00 */
[----:B------:R-:W-:Y:S03]  /*7d20*/  LEA R20, R80, UR48, 0x3 ;  /* 0x0000003050147c11 */ /* 0x000fe6000f8e18ff */
[----:B-1----:R-:W1:Y:S02]  /*7d30*/  LDTM.x16 R4, tmem[UR4+0x20] ;  /* 0x00002004000479ee */ /* 0x002e640008240000 */
[----:B------:R-:W-:Y:S04]  /*7d40*/  @P6 LEA R3, R3, UR48, 0x3 ;  /* 0x0000003003036c11 */ /* 0x000fe8000f8e18ff */
[----:B------:R-:W-:Y:S04]  /*7d50*/  @P6 IADD3 R3, PT, PT, R3, 0xf0, RZ ;  /* 0x000000f003036810 */ /* 0x000fe80007ffe0ff */
[----:B------:R-:W-:Y:S02]  /*7d60*/  @P6 PRMT R0, R0, 0x654, R3 ;  /* 0x0000065400006816 */ /* 0x000fe40000000003 */
[----:B------:R-:W-:Y:S01]  /*7d70*/  @P6 SHF.L.U32 R3, R68, 0x1f, RZ ;  /* 0x0000001f44036819 */ /* 0x000fe200000006ff */
        /* <DEDUP_REMOVED lines=80> */
.L_x_132:
[----:B------:R-:W-:Y:S05]  /*8280*/  BSYNC.RECONVERGENT B0 ;  /* 0x0000000000007941 */ /* 0x000fea0003800200 */
.L_x_131:
        /* <DEDUP_REMOVED lines=19> */
.L_x_136:
[----:B------:R-:W-:Y:S05]  /*83c0*/  BSYNC B0 ;  /* 0x0000000000007941 */ /* 0x000fea0003800000 */
.L_x_135:
[----:B------:R-:W-:Y:S11]  /*83d0*/  ISETP.NE.AND P0, PT, R82, RZ, PT ;  /* 0x000000ff5200720c */ /* 0x000ff60003f05270 */
[----:B------:R-:W-:Y:S02]  /*83e0*/  @!UPT UIADD3 URZ, UPT, UPT, URZ, URZ, URZ ;  /* 0x000000fffffff290 */ /* 0x000fe4000fffe0ff */
[----:B------:R2:W4:Y:S01]  /*83f0*/  @P0 LDS R35, [R4] ;  /* 0x0000000004230984 */ /* 0x0005220000000800 */
[C---:B-1----:R-:W-:Y:S01]  /*8400*/  @P0 IMAD R3, R80.reuse, 0x2000, R69 ;  /* 0x0000200050030824 */ /* 0x042fe200078e0245 */
[----:B------:R-:W-:Y:S02]  /*8410*/  @P0 LEA R80, R80, R74, 0xd ;  /* 0x0000004a50500211 */ /* 0x000fe400078e68ff */
        /* <DEDUP_REMOVED lines=15> */
.L_x_134:
[----:B------:R-:W-:Y:S05]  /*8510*/  BSYNC B1 ;  /* 0x0000000000017941 */ /* 0x000fea0003800000 */
.L_x_133:
        /* <DEDUP_REMOVED lines=21> */
.L_x_138:
[----:B------:R-:W-:Y:S01]  /*8670*/  ISETP.NE.AND P0, PT, R72, RZ, PT ;  /* 0x000000ff4800720c */ /* 0x000fe20003f05270 */
[----:B------:R-:W-:Y:S05]  /*8680*/  WARPSYNC.ALL ;  /* 0x0000000000007948 */ /* 0x000fea0003800000 */
[----:B------:R-:W-:Y:S01]  /*8690*/  R2UR UR4, R33 ;  /* 0x00000000210472ca */ /* 0x000fe200000e0000 */
[----:B------:R-:W-:Y:S01]  /*86a0*/  BSSY.RECONVERGENT B0, `(.L_x_139) ;  /* 0x0000056000007945 */ /* 0x000fe20003800200 */
[----:B------:R-:W-:Y:S04]  /*86b0*/  IADD3 R0, PT, PT, R79, 0x150, RZ ;  /* 0x000001504f007810 */ /* 0x000fe80007ffe0ff */
[----:B------:R-:W-:Y:S07]  /*86c0*/  LOP3.LUT R0, R0, 0xfefffff8, RZ, 0xc0, !PT ;  /* 0xfefffff800007812 */ /* 0x000fee00078ec0ff */
[----:B-1----:R-:W1:Y:S01]  /*86d0*/  LDTM.x16 R4, tmem[UR4+0x30] ;  /* 0x00003004000479ee */ /* 0x002e620008240000 */
[----:B------:R-:W-:Y:S01]  /*86e0*/  NOP ;  /* 0x0000000000007918 */ /* 0x000fe20000000000 */
[----:B-1----:R1:W-:Y:S01]  /*86f0*/  SYNCS.ARRIVE.TRANS64.RED.A1T0 RZ, [R0+URZ], RZ ;  /* 0x000000ff00ff79a7 */ /* 0x0023e200081004ff */
[C---:B------:R-:W-:Y:S02]  /*8700*/  IMAD R4, R32.reuse, R4, RZ ;  /* 0x0000000420047224 */ /* 0x040fe400078e02ff */
        /* <DEDUP_REMOVED lines=79> */
.L_x_140:
[----:B------:R-:W-:Y:S05]  /*8c00*/  BSYNC.RECONVERGENT B0 ;  /* 0x0000000000007941 */ /* 0x000fea0003800200 */
.L_x_139:
[----:B------:R-:W-:Y:S01]  /*8c10*/  BAR.SYNC.DEFER_BLOCKING 0x1, 0x80 ;  /* 0x0042000000007b1d */ /* 0x000fe20000010000 */
[----:B------:R-:W-:Y:S01]  /*8c20*/  UISETP.NE.AND UP0, UPT, UR49, -0x4, UPT ;  /* 0xfffffffc3100788c */ /* 0x000fe2000bf05270 */
[----:B-1----:R-:W-:Y:S08]  /*8c30*/  IADD3 R0, PT, PT, R30, 0x1, RZ ;  /* 0x000000011e007810 */ /* 0x002ff00007ffe0ff */
[----:B------:R-:W-:Y:S05]  /*8c40*/  BRA.U !UP0, `(.L_x_141) ;  /* 0x0000000108287547 */ /* 0x000fea000b800000 */
[----:B------:R-:W-:Y:S01]  /*8c50*/  ISETP.NE.AND P0, PT, R77, RZ, PT ;  /* 0x000000ff4d00720c */ /* 0x000fe20003f05270 */
[----:B------:R-:W-:Y:S01]  /*8c60*/  IMAD.U32 R4, RZ, RZ, UR51 ;  /* 0x00000033ff047e24 */ /* 0x000fe2000f8e00ff */
[----:B------:R-:W-:Y:S01]  /*8c70*/  UIADD3 UR51, UPT, UPT, UR51, 0x1, URZ ;  /* 0x0000000133337890 */ /* 0x000fe2000fffe0ff */
[----:B------:R-:W-:Y:S03]  /*8c80*/  IMAD.U32 R3, RZ, RZ, UR37 ;  /* 0x00000025ff037e24 */ /* 0x000fe6000f8e00ff */
[----:B------:R-:W-:Y:S04]  /*8c90*/  UISETP.NE.AND UP0, UPT, UR51, 0x4, UPT ;  /* 0x000000043300788c */ /* 0x000fe8000bf05270 */
[----:B------:R-:W-:Y:S03]  /*8ca0*/  USEL UR51, UR51, URZ, UP0 ;  /* 0x000000ff33337287 */ /* 0x000fe60008000000 */
[----:B------:R-:W-:Y:S05]  /*8cb0*/  @P0 LEA R4, R4, UR48, 0x3 ;  /* 0x0000003004040c11 */ /* 0x000fea000f8e18ff */
[----:B------:R-:W-:Y:S05]  /*8cc0*/  @P0 VIADD R4, R4, 0xf0 ;  /* 0x000000f004040836 */ /* 0x000fea0000000000 */
[----:B------:R-:W-:Y:S04]  /*8cd0*/  @P0 PRMT R3, R3, 0x654, R4 ;  /* 0x0000065403030816 */ /* 0x000fe80000000004 */
[----:B------:R1:W-:Y:S03]  /*8ce0*/  @P0 SYNCS.ARRIVE.TRANS64.RED.A1T0 RZ, [R3+URZ], RZ ;  /* 0x000000ff03ff09a7 */ /* 0x0003e600081004ff */
.L_x_141:
[----:B------:R-:W-:Y:S01]  /*8cf0*/  ISETP.NE.AND P2, PT, R73, RZ, PT ;  /* 0x000000ff4900720c */ /* 0x000fe20003f45270 */
[----:B------:R-:W-:Y:S01]  /*8d00*/  UIADD3 UR49, UPT, UPT, UR49, 0x4, URZ ;  /* 0x0000000431317890 */ /* 0x000fe2000fffe0ff */
[----:B------:R-:W-:Y:S01]  /*8d10*/  ISETP.NE.AND P0, PT, R76, 0x2, PT ;  /* 0x000000024c00780c */ /* 0x000fe20003f05270 */
[----:B------:R-:W-:Y:S01]  /*8d20*/  IMAD.IADD R20, R27, 0x1, R51 ;  /* 0x000000011b147824 */ /* 0x000fe200078e0233 */
[----:B------:R-:W-:Y:S01]  /*8d30*/  ISETP.NE.AND P1, PT, R0, 0x2, PT ;  /* 0x000000020000780c */ /* 0x000fe20003f25270 */
[----:B------:R-:W-:Y:S01]  /*8d40*/  IMAD.IADD R21, R29, 0x1, R58 ;  /* 0x000000011d157824 */ /* 0x000fe200078e023a */
[----:B-1----:R-:W-:Y:S02]  /*8d50*/  SEL R3, RZ, 0x1, P0 ;  /* 0x00000001ff037807 */ /* 0x002fe40000000000 */
[----:B------:R-:W-:Y:S02]  /*8d60*/  SEL R4, RZ, 0x1, P1 ;  /* 0x00000001ff047807 */ /* 0x000fe40000800000 */
[----:B------:R-:W-:Y:S02]  /*8d70*/  LOP3.LUT R66, R66, R3, RZ, 0x3c, !PT ;  /* 0x0000000342427212 */ /* 0x000fe400078e3cff */
[----:B------:R-:W-:Y:S02]  /*8d80*/  LOP3.LUT R67, R67, R4, RZ, 0x3c, !PT ;  /* 0x0000000443437212 */ /* 0x000fe400078e3cff */
[----:B------:R-:W-:Y:S02]  /*8d90*/  @P2 R2UR UR36, R65 ;  /* 0x00000000412422ca */ /* 0x000fe400000e0000 */
[----:B------:R-:W-:Y:S02]  /*8da0*/  SEL R76, R76, RZ, P0 ;  /* 0x000000ff4c4c7207 */ /* 0x000fe40000000000 */
[----:B------:R-:W-:Y:S01]  /*8db0*/  SEL R30, R0, RZ, P1 ;  /* 0x000000ff001e7207 */ /* 0x000fe20000800000 */
[----:B------:R-:W-:Y:S10]  /*8dc0*/  @P2 BRA `(.L_x_142) ;  /* 0xffffffc800d82947 */ /* 0x000ff4000383ffff */
[----:B------:R-:W-:-:S09]  /*8dd0*/  UISETP.NE.AND UP0, UPT, UR50, URZ, UPT ;  /* 0x000000ff3200728c */ /* 0x000fd2000bf05270 */
[----:B------:R-:W-:Y:S05]  /*8de0*/  BRA.U !UP0, `(.L_x_143) ;  /* 0x0000000108487547 */ /* 0x000fea000b800000 */
[----:B------:R-:W1:Y:S02]  /*8df0*/  LDCU.64 UR4, c[0x0][0xa90] ;  /* 0x00015200ff0477ac */ /* 0x000e640008000a00 */
[----:B-1----:R-:W-:-:S04]  /*8e00*/  UISETP.NE.U32.AND UP0, UPT, UR4, URZ, UPT ;  /* 0x000000ff0400728c */ /* 0x002fc8000bf05070 */
[----:B------:R-:W-:-:S09]  /*8e10*/  UISETP.NE.AND.EX UP0, UPT, UR5, URZ, UPT, UP0 ;  /* 0x000000ff0500728c */ /* 0x000fd2000bf05300 */
[----:B------:R-:W-:Y:S05]  /*8e20*/  BRA.U UP0, `(.L_x_144) ;  /* 0x00000001000c7547 */ /* 0x000fea000b800000 */
[----:B------:R-:W-:-:S13]  /*8e30*/  ISETP.NE.AND P0, PT, R34, RZ, PT ;  /* 0x000000ff2200720c */ /* 0x000fda0003f05270 */
[----:B------:R-:W-:Y:S05]  /*8e40*/  @!P0 EXIT ;  /* 0x000000000000894d */ /* 0x000fea0003800000 */
[----:B------:R-:W-:Y:S05]  /*8e50*/  BRA `(.L_x_143) ;  /* 0x00000000002c7947 */ /* 0x000fea0003800000 */
.L_x_144:
[----:B------:R-:W-:Y:S01]  /*8e60*/  ISETP.NE.AND P0, PT, R75, RZ, PT ;  /* 0x000000ff4b00720c */ /* 0x000fe20003f05270 */
[----:B------:R-:W-:-:S12]  /*8e70*/  BSSY.RECONVERGENT B0, `(.L_x_143) ;  /* 0x0000009000007945 */ /* 0x000fd80003800200 */
[----:B------:R-:W-:Y:S05]  /*8e80*/  @P0 BRA `(.L_x_145) ;  /* 0x0000000000140947 */ /* 0x000fea0003800000 */
[----:B------:R-:W1:Y:S02]  /*8e90*/  LDCU.64 UR4, c[0x0][0xa88] ;  /* 0x00015100ff0477ac */ /* 0x000e640008000a00 */
[----:B-1----:R-:W-:-:S04]  /*8ea0*/  ISETP.NE.U32.AND P0, PT, RZ, UR4, PT ;  /* 0x00000004ff007c0c */ /* 0x002fc8000bf05070 */
[----:B------:R-:W-:-:S13]  /*8eb0*/  ISETP.NE.AND.EX P0, PT, RZ, UR5, PT, P0 ;  /* 0x00000005ff007c0c */ /* 0x000fda000bf05300 */
[----:B------:R-:W-:Y:S05]  /*8ec0*/  @!P0 EXIT ;  /* 0x000000000000894d */ /* 0x000fea0003800000 */
[----:B------:R-:W-:Y:S05]  /*8ed0*/  BRA `(.L_x_146) ;  /* 0x0000000000087947 */ /* 0x000fea0003800000 */
.L_x_145:
[----:B------:R-:W-:-:S13]  /*8ee0*/  ISETP.NE.AND P0, PT, R34, RZ, PT ;  /* 0x000000ff2200720c */ /* 0x000fda0003f05270 */
[----:B------:R-:W-:Y:S05]  /*8ef0*/  @!P0 EXIT ;  /* 0x000000000000894d */ /* 0x000fea0003800000 */
.L_x_146:
[----:B------:R-:W-:Y:S05]  /*8f00*/  BSYNC.RECONVERGENT B0 ;  /* 0x0000000000007941 */ /* 0x000fea0003800200 */
.L_x_143:
[----:B------:R-:W-:Y:S01]  /*8f10*/  ULEA UR4, UR51, UR48, 0x3 ;  /* 0x0000003033047291 */ /* 0x000fe2000f8e18ff */
[----:B------:R-:W-:-:S04]  /*8f20*/  DEPBAR.LE SB0, 0x0 ;  /* 0x000080000000791a */ /* 0x000fc80000000000 */
[----:B------:R-:W-:-:S04]  /*8f30*/  UIADD3 UR4, UPT, UPT, UR4, 0xf0, URZ ;  /* 0x000000f004047890 */ /* 0x000fc8000fffe0ff */
[----:B------:R-:W-:-:S09]  /*8f40*/  UPRMT UR4, UR37, 0x654, UR4 ;  /* 0x0000065425047896 */ /* 0x000fd20008000004 */
[----:B------:R-:W-:Y:S01]  /*8f50*/  SYNCS.ARRIVE.TRANS64.RED.A1T0 RZ, [UR4], RZ ;  /* 0x000000ffffff79a7 */ /* 0x000fe20008100404 */
[----:B------:R-:W-:Y:S05]  /*8f60*/  EXIT ;  /* 0x000000000000794d */ /* 0x000fea0003800000 */
.L_x_25:
[----:B--2---:R2:W1:Y:S02]  /*8f70*/  SYNCS.PHASECHK.TRANS64.TRYWAIT P0, [R5+URZ+0x170], R4 ;  /* 0x00017004050075a7 */ /* 0x00446400080011ff */
[----:B-1----:R-:W-:Y:S05]  /*8f80*/  @!P0 NANOSLEEP.SYNCS 0x989680 ;  /* 0x009896800000895d */ /* 0x002fea0003900000 */
[----:B------:R-:W1:Y:S02]  /*8f90*/  @!P0 SYNCS.PHASECHK.TRANS64 P0, [R5+URZ+0x170], R4 ;  /* 0x00017004050085a7 */ /* 0x000e6400080010ff */
[----:B-1----:R-:W-:Y:S05]  /*8fa0*/  @!P0 BRA `(.L_x_25) ;  /* 0xfffffffc00f08947 */ /* 0x002fea000383ffff */
[----:B------:R-:W-:Y:S05]  /*8fb0*/  BRA `(.L_x_147) ;  /* 0xffffff8800347947 */ /* 0x000fea000383ffff */
.L_x_28:
[----:B------:R-:W-:-:S07]  /*8fc0*/  MOV R4, UR9 ;  /* 0x0000000900047c02 */ /* 0x000fce0008000f00 */
.L_x_148:
[----:B-1----:R1:W2:Y:S02]  /*8fd0*/  SYNCS.PHASECHK.TRANS64.TRYWAIT P0, [R4+URZ+0x68], R7 ;  /* 0x00006807040075a7 */ /* 0x0022a400080011ff */
[----:B--2---:R-:W-:Y:S05]  /*8fe0*/  @!P0 NANOSLEEP.SYNCS 0x989680 ;  /* 0x009896800000895d */ /* 0x004fea0003900000 */
[----:B------:R-:W2:Y:S02]  /*8ff0*/  @!P0 SYNCS.PHASECHK.TRANS64 P0, [R4+URZ+0x68], R7 ;  /* 0x00006807040085a7 */ /* 0x000ea400080010ff */
[----:B--2---:R-:W-:Y:S05]  /*9000*/  @!P0 BRA `(.L_x_148) ;  /* 0xfffffffc00f08947 */ /* 0x004fea000383ffff */
[----:B------:R-:W-:Y:S05]  /*9010*/  BRA `(.L_x_27) ;  /* 0xffffff8800a87947 */ /* 0x000fea000383ffff */
.L_x_30:
[----:B-1----:R1:W2:Y:S02]  /*9020*/  SYNCS.PHASECHK.TRANS64.TRYWAIT P0, [R8+URZ+0x120], R5 ;  /* 0x00012005080075a7 */ /* 0x0022a400080011ff */
[----:B--2---:R-:W-:Y:S05]  /*9030*/  @!P0 NANOSLEEP.SYNCS 0x989680 ;  /* 0x009896800000895d */ /* 0x004fea0003900000 */
[----:B------:R-:W2:Y:S02]  /*9040*/  @!P0 SYNCS.PHASECHK.TRANS64 P0, [R8+URZ+0x120], R5 ;  /* 0x00012005080085a7 */ /* 0x000ea400080010ff */
[----:B--2---:R-:W-:Y:S05]  /*9050*/  @!P0 BRA `(.L_x_30) ;  /* 0xfffffffc00f08947 */ /* 0x004fea000383ffff */
[----:B------:R-:W-:Y:S05]  /*9060*/  BRA `(.L_x_149) ;  /* 0xffffff8c002c7947 */ /* 0x000fea000383ffff */
.L_x_34:
[----:B----4-:R-:W-:-:S07]  /*9070*/  MOV R0, UR4 ;  /* 0x0000000400007c02 */ /* 0x010fce0008000f00 */
.L_x_150:
[----:B-1----:R1:W2:Y:S02]  /*9080*/  SYNCS.PHASECHK.TRANS64.TRYWAIT P0, [R0+URZ], R3 ;  /* 0x00000003000075a7 */ /* 0x0022a400080011ff */
[----:B--2---:R-:W-:Y:S05]  /*9090*/  @!P0 NANOSLEEP.SYNCS 0x989680 ;  /* 0x009896800000895d */ /* 0x004fea0003900000 */
[----:B------:R-:W2:Y:S02]  /*90a0*/  @!P0 SYNCS.PHASECHK.TRANS64 P0, [R0+URZ], R3 ;  /* 0x00000003000085a7 */ /* 0x000ea400080010ff */
[----:B--2---:R-:W-:Y:S05]  /*90b0*/  @!P0 BRA `(.L_x_150) ;  /* 0xfffffffc00f08947 */ /* 0x004fea000383ffff */
[----:B------:R-:W-:Y:S05]  /*90c0*/  BRA `(.L_x_151) ;  /* 0xffffff90009c7947 */ /* 0x000fea000383ffff */
.L_x_35:
[----:B----4-:R-:W-:-:S07]  /*90d0*/  MOV R0, UR4 ;  /* 0x0000000400007c02 */ /* 0x010fce0008000f00 */
.L_x_152:
[----:B-1----:R1:W2:Y:S02]  /*90e0*/  SYNCS.PHASECHK.TRANS64.TRYWAIT P0, [R0+URZ], R3 ;  /* 0x00000003000075a7 */ /* 0x0022a400080011ff */
[----:B--2---:R-:W-:Y:S05]  /*90f0*/  @!P0 NANOSLEEP.SYNCS 0x989680 ;  /* 0x009896800000895d */ /* 0x004fea0003900000 */
[----:B------:R-:W2:Y:S02]  /*9100*/  @!P0 SYNCS.PHASECHK.TRANS64 P0, [R0+URZ], R3 ;  /* 0x00000003000085a7 */ /* 0x000ea400080010ff */
[----:B--2---:R-:W-:Y:S05]  /*9110*/  @!P0 BRA `(.L_x_152) ;  /* 0xfffffffc00f08947 */ /* 0x004fea000383ffff */
[----:B------:R-:W-:Y:S05]  /*9120*/  BRA `(.L_x_153) ;  /* 0xffffff9000a87947 */ /* 0x000fea000383ffff */
.L_x_36:
[----:B----4-:R-:W-:-:S07]  /*9130*/  MOV R0, UR4 ;  /* 0x0000000400007c02 */ /* 0x010fce0008000f00 */
.L_x_154:
[----:B-1----:R1:W2:Y:S02]  /*9140*/  SYNCS.PHASECHK.TRANS64.TRYWAIT P0, [R0+URZ], R3 ;  /* 0x00000003000075a7 */ /* 0x0022a400080011ff */
[----:B--2---:R-:W-:Y:S05]  /*9150*/  @!P0 NANOSLEEP.SYNCS 0x989680 ;  /* 0x009896800000895d */ /* 0x004fea0003900000 */
[----:B------:R-:W2:Y:S02]  /*9160*/  @!P0 SYNCS.PHASECHK.TRANS64 P0, [R0+URZ], R3 ;  /* 0x00000003000085a7 */ /* 0x000ea400080010ff */
[----:B--2---:R-:W-:Y:S05]  /*9170*/  @!P0 BRA `(.L_x_154) ;  /* 0xfffffffc00f08947 */ /* 0x004fea000383ffff */
[----:B------:R-:W-:Y:S05]  /*9180*/  BRA `(.L_x_155) ;  /* 0xffffff9000b47947 */ /* 0x000fea000383ffff */
.L_x_37:
[----:B----4-:R-:W-:-:S07]  /*9190*/  MOV R0, UR4 ;  /* 0x0000000400007c02 */ /* 0x010fce0008000f00 */
.L_x_156:
[----:B-1----:R1:W2:Y:S02]  /*91a0*/  SYNCS.PHASECHK.TRANS64.TRYWAIT P0, [R0+URZ], R3 ;  /* 0x00000003000075a7 */ /* 0x0022a400080011ff */
[----:B--2---:R-:W-:Y:S05]  /*91b0*/  @!P0 NANOSLEEP.SYNCS 0x989680 ;  /* 0x009896800000895d */ /* 0x004fea0003900000 */
[----:B------:R-:W2:Y:S02]  /*91c0*/  @!P0 SYNCS.PHASECHK.TRANS64 P0, [R0+URZ], R3 ;  /* 0x00000003000085a7 */ /* 0x000ea400080010ff */
[----:B--2---:R-:W-:Y:S05]  /*91d0*/  @!P0 BRA `(.L_x_156) ;  /* 0xfffffffc00f08947 */ /* 0x004fea000383ffff */
[----:B------:R-:W-:Y:S05]  /*91e0*/  BRA `(.L_x_157) ;  /* 0xffffff9000c07947 */ /* 0x000fea000383ffff */
.L_x_38:
[----:B----4-:R-:W-:-:S07]  /*91f0*/  MOV R0, UR4 ;  /* 0x0000000400007c02 */ /* 0x010fce0008000f00 */
.L_x_158:
[----:B-1----:R1:W2:Y:S02]  /*9200*/  SYNCS.PHASECHK.TRANS64.TRYWAIT P0, [R0+URZ], R3 ;  /* 0x00000003000075a7 */ /* 0x0022a400080011ff */
[----:B--2---:R-:W-:Y:S05]  /*9210*/  @!P0 NANOSLEEP.SYNCS 0x989680 ;  /* 0x009896800000895d */ /* 0x004fea0003900000 */
[----:B------:R-:W2:Y:S02]  /*9220*/  @!P0 SYNCS.PHASECHK.TRANS64 P0, [R0+URZ], R3 ;  /* 0x00000003000085a7 */ /* 0x000ea400080010ff */
[----:B--2---:R-:W-:Y:S05]  /*9230*/  @!P0 BRA `(.L_x_158) ;  /* 0xfffffffc00f08947 */ /* 0x004fea000383ffff */
[----:B------:R-:W-:Y:S05]  /*9240*/  BRA `(.L_x_159) ;  /* 0xffffff9000cc7947 */ /* 0x000fea000383ffff */
.L_x_39:
[----:B----4-:R-:W-:-:S07]  /*9250*/  MOV R0, UR4 ;  /* 0x0000000400007c02 */ /* 0x010fce0008000f00 */
.L_x_160:
[----:B-1----:R1:W2:Y:S02]  /*9260*/  SYNCS.PHASECHK.TRANS64.TRYWAIT P0, [R0+URZ], R3 ;  /* 0x00000003000075a7 */ /* 0x0022a400080011ff */
[----:B--2---:R-:W-:Y:S05]  /*9270*/  @!P0 NANOSLEEP.SYNCS 0x989680 ;  /* 0x009896800000895d */ /* 0x004fea0003900000 */
[----:B------:R-:W2:Y:S02]  /*9280*/  @!P0 SYNCS.PHASECHK.TRANS64 P0, [R0+URZ], R3 ;  /* 0x00000003000085a7 */ /* 0x000ea400080010ff */
[----:B--2---:R-:W-:Y:S05]  /*9290*/  @!P0 BRA `(.L_x_160) ;  /* 0xfffffffc00f08947 */ /* 0x004fea000383ffff */
[----:B------:R-:W-:Y:S05]  /*92a0*/  BRA `(.L_x_161) ;  /* 0xffffff9000d87947 */ /* 0x000fea000383ffff */
.L_x_40:
[----:B----4-:R-:W-:-:S07]  /*92b0*/  MOV R0, UR4 ;  /* 0x0000000400007c02 */ /* 0x010fce0008000f00 */
.L_x_162:
[----:B-1----:R1:W2:Y:S02]  /*92c0*/  SYNCS.PHASECHK.TRANS64.TRYWAIT P0, [R0+URZ], R3 ;  /* 0x00000003000075a7 */ /* 0x0022a400080011ff */
[----:B--2---:R-:W-:Y:S05]  /*92d0*/  @!P0 NANOSLEEP.SYNCS 0x989680 ;  /* 0x009896800000895d */ /* 0x004fea0003900000 */
[----:B------:R-:W2:Y:S02]  /*92e0*/  @!P0 SYNCS.PHASECHK.TRANS64 P0, [R0+URZ], R3 ;  /* 0x00000003000085a7 */ /* 0x000ea400080010ff */
[----:B--2---:R-:W-:Y:S05]  /*92f0*/  @!P0 BRA `(.L_x_162) ;  /* 0xfffffffc00f08947 */ /* 0x004fea000383ffff */
[----:B------:R-:W-:Y:S05]  /*9300*/  BRA `(.L_x_163) ;  /* 0xffffff9000e47947 */ /* 0x000fea000383ffff */
.L_x_41:
[----:B----4-:R-:W-:-:S07]  /*9310*/  MOV R0, UR4 ;  /* 0x0000000400007c02 */ /* 0x010fce0008000f00 */
.L_x_164:
[----:B-1----:R1:W2:Y:S02]  /*9320*/  SYNCS.PHASECHK.TRANS64.TRYWAIT P0, [R0+URZ], R3 ;  /* 0x00000003000075a7 */ /* 0x0022a400080011ff */
[----:B--2---:R-:W-:Y:S05]  /*9330*/  @!P0 NANOSLEEP.SYNCS 0x989680 ;  /* 0x009896800000895d */ /* 0x004fea0003900000 */
[----:B------:R-:W2:Y:S02]  /*9340*/  @!P0 SYNCS.PHASECHK.TRANS64 P0, [R0+URZ], R3 ;  /* 0x00000003000085a7 */ /* 0x000ea400080010ff */
[----:B--2---:R-:W-:Y:S05]  /*9350*/  @!P0 BRA `(.L_x_164) ;  /* 0xfffffffc00f08947 */ /* 0x004fea000383ffff */
[----:B------:R-:W-:Y:S05]  /*9360*/  BRA `(.L_x_165) ;  /* 0xffffff9000f07947 */ /* 0x000fea000383ffff */
.L_x_42:
[----:B----4-:R-:W-:-:S07]  /*9370*/  MOV R0, UR4 ;  /* 0x0000000400007c02 */ /* 0x010fce0008000f00 */
.L_x_166:
[----:B-1----:R1:W2:Y:S02]  /*9380*/  SYNCS.PHASECHK.TRANS64.TRYWAIT P0, [R0+URZ], R3 ;  /* 0x00000003000075a7 */ /* 0x0022a400080011ff */
[----:B--2---:R-:W-:Y:S05]  /*9390*/  @!P0 NANOSLEEP.SYNCS 0x989680 ;  /* 0x009896800000895d */ /* 0x004fea0003900000 */
[----:B------:R-:W2:Y:S02]  /*93a0*/  @!P0 SYNCS.PHASECHK.TRANS64 P0, [R0+URZ], R3 ;  /* 0x00000003000085a7 */ /* 0x000ea400080010ff */
[----:B--2---:R-:W-:Y:S05]  /*93b0*/  @!P0 BRA `(.L_x_166) ;  /* 0xfffffffc00f08947 */ /* 0x004fea000383ffff */
[----:B------:R-:W-:Y:S05]  /*93c0*/  BRA `(.L_x_167) ;  /* 0xffffff9000fc7947 */ /* 0x000fea000383ffff */
.L_x_43:
[----:B----4-:R-:W-:-:S07]  /*93d0*/  MOV R0, UR4 ;  /* 0x0000000400007c02 */ /* 0x010fce0008000f00 */
.L_x_168:
[----:B-1----:R1:W2:Y:S02]  /*93e0*/  SYNCS.PHASECHK.TRANS64.TRYWAIT P0, [R0+URZ], R3 ;  /* 0x00000003000075a7 */ /* 0x0022a400080011ff */
[----:B--2---:R-:W-:Y:S05]  /*93f0*/  @!P0 NANOSLEEP.SYNCS 0x989680 ;  /* 0x009896800000895d */ /* 0x004fea0003900000 */
[----:B------:R-:W2:Y:S02]  /*9400*/  @!P0 SYNCS.PHASECHK.TRANS64 P0, [R0+URZ], R3 ;  /* 0x00000003000085a7 */ /* 0x000ea400080010ff */
[----:B--2---:R-:W-:Y:S05]  /*9410*/  @!P0 BRA `(.L_x_168) ;  /* 0xfffffffc00f08947 */ /* 0x004fea000383ffff */
[----:B------:R-:W-:Y:S05]  /*9420*/  BRA `(.L_x_169) ;  /* 0xffffff9400087947 */ /* 0x000fea000383ffff */
.L_x_44:
[----:B----4-:R-:W-:-:S07]  /*9430*/  MOV R0, UR4 ;  /* 0x0000000400007c02 */ /* 0x010fce0008000f00 */
.L_x_170:
[----:B-1----:R1:W2:Y:S02]  /*9440*/  SYNCS.PHASECHK.TRANS64.TRYWAIT P0, [R0+URZ], R3 ;  /* 0x00000003000075a7 */ /* 0x0022a400080011ff */
[----:B--2---:R-:W-:Y:S05]  /*9450*/  @!P0 NANOSLEEP.SYNCS 0x989680 ;  /* 0x009896800000895d */ /* 0x004fea0003900000 */
[----:B------:R-:W2:Y:S02]  /*9460*/  @!P0 SYNCS.PHASECHK.TRANS64 P0, [R0+URZ], R3 ;  /* 0x00000003000085a7 */ /* 0x000ea400080010ff */
[----:B--2---:R-:W-:Y:S05]  /*9470*/  @!P0 BRA `(.L_x_170) ;  /* 0xfffffffc00f08947 */ /* 0x004fea000383ffff */
[----:B------:R-:W-:Y:S05]  /*9480*/  BRA `(.L_x_171) ;  /* 0xffffff9400147947 */ /* 0x000fea000383ffff */
.L_x_45:
[----:B----4-:R-:W-:-:S07]  /*9490*/  MOV R0, UR4 ;  /* 0x0000000400007c02 */ /* 0x010fce0008000f00 */
.L_x_172:
[----:B-1----:R1:W2:Y:S02]  /*94a0*/  SYNCS.PHASECHK.TRANS64.TRYWAIT P0, [R0+URZ], R3 ;  /* 0x00000003000075a7 */ /* 0x0022a400080011ff */
[----:B--2---:R-:W-:Y:S05]  /*94b0*/  @!P0 NANOSLEEP.SYNCS 0x989680 ;  /* 0x009896800000895d */ /* 0x004fea0003900000 */
[----:B------:R-:W2:Y:S02]  /*94c0*/  @!P0 SYNCS.PHASECHK.TRANS64 P0, [R0+URZ], R3 ;  /* 0x00000003000085a7 */ /* 0x000ea400080010ff */
[----:B--2---:R-:W-:Y:S05]  /*94d0*/  @!P0 BRA `(.L_x_172) ;  /* 0xfffffffc00f08947 */ /* 0x004fea000383ffff */
[----:B------:R-:W-:Y:S05]  /*94e0*/  BRA `(.L_x_173) ;  /* 0xffffff9400207947 */ /* 0x000fea000383ffff */
.L_x_48:
[----:B-1----:R1:W2:Y:S02]  /*94f0*/  SYNCS.PHASECHK.TRANS64.TRYWAIT P0, [R0+URZ+0x160], R5 ;  /* 0x00016005000075a7 */ /* 0x0022a400080011ff */
[----:B--2---:R-:W-:Y:S05]  /*9500*/  @!P0 NANOSLEEP.SYNCS 0x989680 ;  /* 0x009896800000895d */ /* 0x004fea0003900000 */
[----:B------:R-:W2:Y:S02]  /*9510*/  @!P0 SYNCS.PHASECHK.TRANS64 P0, [R0+URZ+0x160], R5 ;  /* 0x00016005000085a7 */ /* 0x000ea400080010ff */
[----:B--2---:R-:W-:Y:S05]  /*9520*/  @!P0 BRA `(.L_x_48) ;  /* 0xfffffffc00f08947 */ /* 0x004fea000383ffff */
[----:B------:R-:W-:Y:S05]  /*9530*/  BRA `(.L_x_174) ;  /* 0xffffff94007c7947 */ /* 0x000fea000383ffff */
.L_x_49:
[----:B------:R-:W-:-:S07]  /*9540*/  MOV R0, UR5 ;  /* 0x0000000500007c02 */ /* 0x000fce0008000f00 */
.L_x_175:
[----:B-1----:R1:W2:Y:S02]  /*9550*/  SYNCS.PHASECHK.TRANS64.TRYWAIT P0, [R0+URZ+0x130], R7 ;  /* 0x00013007000075a7 */ /* 0x0022a400080011ff */
[----:B--2---:R-:W-:Y:S05]  /*9560*/  @!P0 NANOSLEEP.SYNCS 0x989680 ;  /* 0x009896800000895d */ /* 0x004fea0003900000 */
[----:B------:R-:W2:Y:S02]  /*9570*/  @!P0 SYNCS.PHASECHK.TRANS64 P0, [R0+URZ+0x130], R7 ;  /* 0x00013007000085a7 */ /* 0x000ea400080010ff */
[----:B--2---:R-:W-:Y:S05]  /*9580*/  @!P0 BRA `(.L_x_175) ;  /* 0xfffffffc00f08947 */ /* 0x004fea000383ffff */
[----:B------:R-:W-:Y:S05]  /*9590*/  BRA `(.L_x_176) ;  /* 0xffffff94008c7947 */ /* 0x000fea000383ffff */
.L_x_50:
[----:B-1----:R1:W2:Y:S02]  /*95a0*/  SYNCS.PHASECHK.TRANS64.TRYWAIT P1, [R0+URZ+0x120], R5 ;  /* 0x00012005000075a7 */ /* 0x0022a400080211ff */
[----:B--2---:R-:W-:Y:S05]  /*95b0*/  @!P1 NANOSLEEP.SYNCS 0x989680 ;  /* 0x009896800000995d */ /* 0x004fea0003900000 */
[----:B------:R-:W2:Y:S02]  /*95c0*/  @!P1 SYNCS.PHASECHK.TRANS64 P1, [R0+URZ+0x120], R5 ;  /* 0x00012005000095a7 */ /* 0x000ea400080210ff */
[----:B--2---:R-:W-:Y:S05]  /*95d0*/  @!P1 BRA `(.L_x_50) ;  /* 0xfffffffc00f09947 */ /* 0x004fea000383ffff */
[----:B------:R-:W-:Y:S05]  /*95e0*/  BRA `(.L_x_177) ;  /* 0xffffff9400bc7947 */ /* 0x000fea000383ffff */
.L_x_53:
[----:B------:R-:W-:-:S07]  /*95f0*/  MOV R0, UR5 ;  /* 0x0000000500007c02 */ /* 0x000fce0008000f00 */
.L_x_178:
[----:B-1----:R1:W2:Y:S02]  /*9600*/  SYNCS.PHASECHK.TRANS64.TRYWAIT P0, [R0+URZ+0x130], R3 ;  /* 0x00013003000075a7 */ /* 0x0022a400080011ff */
[----:B--2---:R-:W-:Y:S05]  /*9610*/  @!P0 NANOSLEEP.SYNCS 0x989680 ;  /* 0x009896800000895d */ /* 0x004fea0003900000 */
[----:B------:R-:W2:Y:S02]  /*9620*/  @!P0 SYNCS.PHASECHK.TRANS64 P0, [R0+URZ+0x130], R3 ;  /* 0x00013003000085a7 */ /* 0x000ea400080010ff */
[----:B--2---:R-:W-:Y:S05]  /*9630*/  @!P0 BRA `(.L_x_178) ;  /* 0xfffffffc00f08947 */ /* 0x004fea000383ffff */
[----:B------:R-:W-:Y:S05]  /*9640*/  BRA `(.L_x_52) ;  /* 0xffffff9800107947 */ /* 0x000fea000383ffff */
.L_x_62:
[----:B-1----:R-:W-:-:S04]  /*9650*/  MOV R4, UR6 ;  /* 0x0000000600047c02 */ /* 0x002fc80008000f00 */
[----:B------:R1:W2:Y:S03]  /*9660*/  SYNCS.PHASECHK.TRANS64.TRYWAIT P0, [R4+URZ+0x8], R5 ;  /* 0x00000805040075a7 */ /* 0x0002a600080011ff */
[----:B--2---:R-:W-:Y:S05]  /*9670*/  @!P0 NANOSLEEP.SYNCS 0x989680 ;  /* 0x009896800000895d */ /* 0x004fea0003900000 */
[----:B------:R-:W2:Y:S02]  /*9680*/  @!P0 SYNCS.PHASECHK.TRANS64 P0, [R4+URZ+0x8], R5 ;  /* 0x00000805040085a7 */ /* 0x000ea400080010ff */
[----:B--2---:R-:W-:Y:S05]  /*9690*/  @!P0 BRA `(.L_x_62) ;  /* 0xfffffffc00ec8947 */ /* 0x004fea000383ffff */
[----:B------:R-:W-:Y:S05]  /*96a0*/  BRA `(.L_x_61) ;  /* 0xffffff9800c47947 */ /* 0x000fea000383ffff */
.L_x_64:
[----:B------:R-:W-:Y:S01]  /*96b0*/  BSSY B0, `(.L_x_179) ;  /* 0x0000006000007945 */ /* 0x000fe20003800000 */
[----:B------:R-:W-:-:S07]  /*96c0*/  MOV R15, 0xffffffff ;  /* 0xffffffff000f7802 */ /* 0x000fce0000000f00 */
[----:B-1---5:R-:W-:Y:S05]  /*96d0*/  WARPSYNC.COLLECTIVE R15, `(.L_x_180) ;  /* 0x000000000f0c7348 */ /* 0x022fea0003c00000 */
[----:B------:R-:W-:Y:S02]  /*96e0*/  ELECT P6, UR79, PT ;  /* 0x00000000004f782f */ /* 0x000fe400038c0000 */
[----:B------:R-:W-:Y:S01]  /*96f0*/  MOV R14, UR79 ;  /* 0x0000004f000e7c02 */ /* 0x000fe20008000f00 */
[----:B-1---5:R-:W-:Y:S10]  /*9700*/  ENDCOLLECTIVE ;  /* 0x000000000000791b */ /* 0x022ff40003800000 */
.L_x_180:
[----:B------:R-:W-:Y:S05]  /*9710*/  BSYNC B0 ;  /* 0x0000000000007941 */ /* 0x000fea0003800000 */
.L_x_179:
[----:B------:R-:W-:Y:S05]  /*9720*/  BRA `(.L_x_181) ;  /* 0xffffff9800f47947 */ /* 0x000fea000383ffff */
.L_x_66:
[----:B-1----:R-:W-:-:S04]  /*9730*/  MOV R2, UR6 ;  /* 0x0000000600027c02 */ /* 0x002fc80008000f00 */
[----:B------:R1:W2:Y:S03]  /*9740*/  SYNCS.PHASECHK.TRANS64.TRYWAIT P0, [R2+URZ+0x8], R3 ;  /* 0x00000803020075a7 */ /* 0x0002a600080011ff */
[----:B--2---:R-:W-:Y:S05]  /*9750*/  @!P0 NANOSLEEP.SYNCS 0x989680 ;  /* 0x009896800000895d */ /* 0x004fea0003900000 */
[----:B------:R-:W2:Y:S02]  /*9760*/  @!P0 SYNCS.PHASECHK.TRANS64 P0, [R2+URZ+0x8], R3 ;  /* 0x00000803020085a7 */ /* 0x000ea400080010ff */
[----:B--2---:R-:W-:Y:S05]  /*9770*/  @!P0 BRA `(.L_x_66) ;  /* 0xfffffffc00ec8947 */ /* 0x004fea000383ffff */
[----:B------:R-:W-:Y:S05]  /*9780*/  BRA `(.L_x_65) ;  /* 0xffffff9800f87947 */ /* 0x000fea000383ffff */
.L_x_67:
[----:B-1----:R1:W2:Y:S02]  /*9790*/  SYNCS.PHASECHK.TRANS64.TRYWAIT P0, [R0+URZ+0x120], R5 ;  /* 0x00012005000075a7 */ /* 0x0022a400080011ff */
[----:B--2---:R-:W-:Y:S05]  /*97a0*/  @!P0 NANOSLEEP.SYNCS 0x989680 ;  /* 0x009896800000895d */ /* 0x004fea0003900000 */
[----:B------:R-:W2:Y:S02]  /*97b0*/  @!P0 SYNCS.PHASECHK.TRANS64 P0, [R0+URZ+0x120], R5 ;  /* 0x00012005000085a7 */ /* 0x000ea400080010ff */
[----:B--2---:R-:W-:Y:S05]  /*97c0*/  @!P0 BRA `(.L_x_67) ;  /* 0xfffffffc00f08947 */ /* 0x004fea000383ffff */
[----:B------:R-:W-:Y:S05]  /*97d0*/  BRA `(.L_x_182) ;  /* 0xffffff9c00d07947 */ /* 0x000fea000383ffff */
.L_x_69:
[----:B------:R-:W-:-:S07]  /*97e0*/  MOV R0, UR8 ;  /* 0x0000000800007c02 */ /* 0x000fce0008000f00 */
.L_x_183:
[----:B-1----:R1:W2:Y:S02]  /*97f0*/  SYNCS.PHASECHK.TRANS64.TRYWAIT P0, [R0+URZ+0x150], R5 ;  /* 0x00015005000075a7 */ /* 0x0022a400080011ff */
[----:B--2---:R-:W-:Y:S05]  /*9800*/  @!P0 NANOSLEEP.SYNCS 0x989680 ;  /* 0x009896800000895d */ /* 0x004fea0003900000 */
[----:B------:R-:W2:Y:S02]  /*9810*/  @!P0 SYNCS.PHASECHK.TRANS64 P0, [R0+URZ+0x150], R5 ;  /* 0x00015005000085a7 */ /* 0x000ea400080010ff */
[----:B--2---:R-:W-:Y:S05]  /*9820*/  @!P0 BRA `(.L_x_183) ;  /* 0xfffffffc00f08947 */ /* 0x004fea000383ffff */
[----:B------:R-:W-:Y:S05]  /*9830*/  BRA `(.L_x_184) ;  /* 0xffffffa0001c7947 */ /* 0x000fea000383ffff */
.L_x_72:
[----:B------:R-:W-:Y:S07]  /*9840*/  MOV R0, UR7 ;  /* 0x0000000700007c02 */ /* 0x000fee0008000f00 */
.L_x_185:
[----:B-1----:R1:W2:Y:S02]  /*9850*/  SYNCS.PHASECHK.TRANS64.TRYWAIT P0, [R0+URZ], R5 ;  /* 0x00000005000075a7 */ /* 0x0022a400080011ff */
[----:B--2---:R-:W-:Y:S05]  /*9860*/  @!P0 NANOSLEEP.SYNCS 0x989680 ;  /* 0x009896800000895d */ /* 0x004fea0003900000 */
[----:B------:R-:W2:Y:S02]  /*9870*/  @!P0 SYNCS.PHASECHK.TRANS64 P0, [R0+URZ], R5 ;  /* 0x00000005000085a7 */ /* 0x000ea400080010ff */
[----:B--2---:R-:W-:Y:S05]  /*9880*/  @!P0 BRA `(.L_x_185) ;  /* 0xfffffffc00f08947 */ /* 0x004fea000383ffff */
[----:B------:R-:W-:Y:S05]  /*9890*/  BRA `(.L_x_71) ;  /* 0xffffffa000347947 */ /* 0x000fea000383ffff */
.L_x_76:
[----:B-1----:R-:W-:-:S07]  /*98a0*/  MOV R0, UR4 ;  /* 0x0000000400007c02 */ /* 0x002fce0008000f00 */
.L_x_186:
[----:B-1----:R1:W2:Y:S02]  /*98b0*/  SYNCS.PHASECHK.TRANS64.TRYWAIT P0, [R0+URZ], R3 ;  /* 0x00000003000075a7 */ /* 0x0022a400080011ff */
[----:B--2---:R-:W-:Y:S05]  /*98c0*/  @!P0 NANOSLEEP.SYNCS 0x989680 ;  /* 0x009896800000895d */ /* 0x004fea0003900000 */
[----:B------:R-:W2:Y:S02]  /*98d0*/  @!P0 SYNCS.PHASECHK.TRANS64 P0, [R0+URZ], R3 ;  /* 0x00000003000085a7 */ /* 0x000ea400080010ff */
[----:B--2---:R-:W-:Y:S05]  /*98e0*/  @!P0 BRA `(.L_x_186) ;  /* 0xfffffffc00f08947 */ /* 0x004fea000383ffff */
[----:B------:R-:W-:Y:S05]  /*98f0*/  BRA `(.L_x_187) ;  /* 0xffffffa400047947 */ /* 0x000fea000383ffff */
.L_x_79:
[----:B------:R-:W-:-:S07]  /*9900*/  MOV R0, UR6 ;  /* 0x0000000600007c02 */ /* 0x000fce0008000f00 */
.L_x_188:
[----:B-1----:R1:W2:Y:S02]  /*9910*/  SYNCS.PHASECHK.TRANS64.TRYWAIT P1, [R0+URZ+0x180], R3 ;  /* 0x00018003000075a7 */ /* 0x0022a400080211ff */
[----:B--2---:R-:W-:Y:S05]  /*9920*/  @!P1 NANOSLEEP.SYNCS 0x989680 ;  /* 0x009896800000995d */ /* 0x004fea0003900000 */
[----:B------:R-:W2:Y:S02]  /*9930*/  @!P1 SYNCS.PHASECHK.TRANS64 P1, [R0+URZ+0x180], R3 ;  /* 0x00018003000095a7 */ /* 0x000ea400080210ff */
[----:B--2---:R-:W-:Y:S05]  /*9940*/  @!P1 BRA `(.L_x_188) ;  /* 0xfffffffc00f09947 */ /* 0x004fea000383ffff */
[----:B------:R-:W-:Y:S05]  /*9950*/  BRA `(.L_x_189) ;  /* 0xffffffa400507947 */ /* 0x000fea000383ffff */
.L_x_84:
[----:B----4-:R4:W1:Y:S02]  /*9960*/  SYNCS.PHASECHK.TRANS64.TRYWAIT P0, [R0+URZ+0x120], R3 ;  /* 0x00012003000075a7 */ /* 0x01086400080011ff */
[----:B-1----:R-:W-:Y:S05]  /*9970*/  @!P0 NANOSLEEP.SYNCS 0x989680 ;  /* 0x009896800000895d */ /* 0x002fea0003900000 */
[----:B------:R-:W1:Y:S02]  /*9980*/  @!P0 SYNCS.PHASECHK.TRANS64 P0, [R0+URZ+0x120], R3 ;  /* 0x00012003000085a7 */ /* 0x000e6400080010ff */
[----:B-1----:R-:W-:Y:S05]  /*9990*/  @!P0 BRA `(.L_x_84) ;  /* 0xfffffffc00f08947 */ /* 0x002fea000383ffff */
[----:B------:R-:W-:Y:S05]  /*99a0*/  BRA `(.L_x_190) ;  /* 0xffffffa8006c7947 */ /* 0x000fea000383ffff */
.L_x_87:
[----:B------:R-:W-:Y:S07]  /*99b0*/  MOV R0, UR6 ;  /* 0x0000000600007c02 */ /* 0x000fee0008000f00 */
.L_x_191:
[----:B----4-:R4:W1:Y:S02]  /*99c0*/  SYNCS.PHASECHK.TRANS64.TRYWAIT P0, [R0+URZ+0x118], R3 ;  /* 0x00011803000075a7 */ /* 0x01086400080011ff */
[----:B-1----:R-:W-:Y:S05]  /*99d0*/  @!P0 NANOSLEEP.SYNCS 0x989680 ;  /* 0x009896800000895d */ /* 0x002fea0003900000 */
[----:B------:R-:W1:Y:S02]  /*99e0*/  @!P0 SYNCS.PHASECHK.TRANS64 P0, [R0+URZ+0x118], R3 ;  /* 0x00011803000085a7 */ /* 0x000e6400080010ff */
[----:B-1----:R-:W-:Y:S05]  /*99f0*/  @!P0 BRA `(.L_x_191) ;  /* 0xfffffffc00f08947 */ /* 0x002fea000383ffff */
[----:B------:R-:W-:Y:S05]  /*9a00*/  BRA `(.L_x_86) ;  /* 0xffffffac004c7947 */ /* 0x000fea000383ffff */
.L_x_90:
[----:B------:R-:W-:Y:S07]  /*9a10*/  MOV R0, UR6 ;  /* 0x0000000600007c02 */ /* 0x000fee0008000f00 */
.L_x_192:
[----:B--2---:R2:W4:Y:S02]  /*9a20*/  SYNCS.PHASECHK.TRANS64.TRYWAIT P0, [R0+URZ+0xf0], R11 ;  /* 0x0000f00b000075a7 */ /* 0x00452400080011ff */
[----:B----4-:R-:W-:Y:S05]  /*9a30*/  @!P0 NANOSLEEP.SYNCS 0x989680 ;  /* 0x009896800000895d */ /* 0x010fea0003900000 */
[----:B------:R-:W4:Y:S02]  /*9a40*/  @!P0 SYNCS.PHASECHK.TRANS64 P0, [R0+URZ+0xf0], R11 ;  /* 0x0000f00b000085a7 */ /* 0x000f2400080010ff */
[----:B----4-:R-:W-:Y:S05]  /*9a50*/  @!P0 BRA `(.L_x_192) ;  /* 0xfffffffc00f08947 */ /* 0x010fea000383ffff */
[----:B------:R-:W-:Y:S05]  /*9a60*/  BRA `(.L_x_193) ;  /* 0xffffffac00c47947 */ /* 0x000fea000383ffff */
.L_x_91:
[----:B------:R-:W-:Y:S07]  /*9a70*/  MOV R0, UR6 ;  /* 0x0000000600007c02 */ /* 0x000fee0008000f00 */
.L_x_194:
[----:B--2---:R2:W4:Y:S02]  /*9a80*/  SYNCS.PHASECHK.TRANS64.TRYWAIT P0, [R0+URZ+0xf8], R11 ;  /* 0x0000f80b000075a7 */ /* 0x00452400080011ff */
[----:B----4-:R-:W-:Y:S05]  /*9a90*/  @!P0 NANOSLEEP.SYNCS 0x989680 ;  /* 0x009896800000895d */ /* 0x010fea0003900000 */
[----:B------:R-:W4:Y:S02]  /*9aa0*/  @!P0 SYNCS.PHASECHK.TRANS64 P0, [R0+URZ+0xf8], R11 ;  /* 0x0000f80b000085a7 */ /* 0x000f2400080010ff */
[----:B----4-:R-:W-:Y:S05]  /*9ab0*/  @!P0 BRA `(.L_x_194) ;  /* 0xfffffffc00f08947 */ /* 0x010fea000383ffff */
[----:B------:R-:W-:Y:S05]  /*9ac0*/  BRA `(.L_x_195) ;  /* 0xffffffb000547947 */ /* 0x000fea000383ffff */
.L_x_92:
[----:B------:R-:W-:Y:S07]  /*9ad0*/  MOV R0, UR6 ;  /* 0x0000000600007c02 */ /* 0x000fee0008000f00 */
.L_x_196:
[----:B--2---:R2:W4:Y:S02]  /*9ae0*/  SYNCS.PHASECHK.TRANS64.TRYWAIT P0, [R0+URZ+0x100], R11 ;  /* 0x0001000b000075a7 */ /* 0x00452400080011ff */
[----:B----4-:R-:W-:Y:S05]  /*9af0*/  @!P0 NANOSLEEP.SYNCS 0x989680 ;  /* 0x009896800000895d */ /* 0x010fea0003900000 */
[----:B------:R-:W4:Y:S02]  /*9b00*/  @!P0 SYNCS.PHASECHK.TRANS64 P0, [R0+URZ+0x100], R11 ;  /* 0x0001000b000085a7 */ /* 0x000f2400080010ff */
[----:B----4-:R-:W-:Y:S05]  /*9b10*/  @!P0 BRA `(.L_x_196) ;  /* 0xfffffffc00f08947 */ /* 0x010fea000383ffff */
[----:B------:R-:W-:Y:S05]  /*9b20*/  BRA `(.L_x_197) ;  /* 0xffffffb000ec7947 */ /* 0x000fea000383ffff */
.L_x_93:
[----:B------:R-:W-:Y:S07]  /*9b30*/  MOV R0, UR6 ;  /* 0x0000000600007c02 */ /* 0x000fee0008000f00 */
.L_x_198:
[----:B-1----:R1:W2:Y:S02]  /*9b40*/  SYNCS.PHASECHK.TRANS64.TRYWAIT P0, [R0+URZ+0x108], R11 ;  /* 0x0001080b000075a7 */ /* 0x0022a400080011ff */
[----:B--2---:R-:W-:Y:S05]  /*9b50*/  @!P0 NANOSLEEP.SYNCS 0x989680 ;  /* 0x009896800000895d */ /* 0x004fea0003900000 */
[----:B------:R-:W2:Y:S02]  /*9b60*/  @!P0 SYNCS.PHASECHK.TRANS64 P0, [R0+URZ+0x108], R11 ;  /* 0x0001080b000085a7 */ /* 0x000ea400080010ff */
[----:B--2---:R-:W-:Y:S05]  /*9b70*/  @!P0 BRA `(.L_x_198) ;  /* 0xfffffffc00f08947 */ /* 0x004fea000383ffff */
[----:B------:R-:W-:Y:S05]  /*9b80*/  BRA `(.L_x_199) ;  /* 0xffffffb400c47947 */ /* 0x000fea000383ffff */
.L_x_95:
[----:B------:R-:W-:-:S07]  /*9b90*/  MOV R0, UR6 ;  /* 0x0000000600007c02 */ /* 0x000fce0008000f00 */
.L_x_200:
[----:B-1----:R1:W2:Y:S02]  /*9ba0*/  SYNCS.PHASECHK.TRANS64.TRYWAIT P0, [R0+URZ+0xf0], R3 ;  /* 0x0000f003000075a7 */ /* 0x0022a400080011ff */
[----:B--2---:R-:W-:Y:S05]  /*9bb0*/  @!P0 NANOSLEEP.SYNCS 0x989680 ;  /* 0x009896800000895d */ /* 0x004fea0003900000 */
[----:B------:R-:W2:Y:S02]  /*9bc0*/  @!P0 SYNCS.PHASECHK.TRANS64 P0, [R0+URZ+0xf0], R3 ;  /* 0x0000f003000085a7 */ /* 0x000ea400080010ff */
[----:B--2---:R-:W-:Y:S05]  /*9bd0*/  @!P0 BRA `(.L_x_200) ;  /* 0xfffffffc00f08947 */ /* 0x004fea000383ffff */
[----:B------:R-:W-:Y:S05]  /*9be0*/  BRA `(.L_x_201) ;  /* 0xffffffb800847947 */ /* 0x000fea000383ffff */
.L_x_96:
[----:B-1----:R-:W-:-:S07]  /*9bf0*/  MOV R0, UR6 ;  /* 0x0000000600007c02 */ /* 0x002fce0008000f00 */
.L_x_202:
[----:B-1----:R1:W2:Y:S02]  /*9c00*/  SYNCS.PHASECHK.TRANS64.TRYWAIT P0, [R0+URZ+0xf8], R3 ;  /* 0x0000f803000075a7 */ /* 0x0022a400080011ff */
[----:B--2---:R-:W-:Y:S05]  /*9c10*/  @!P0 NANOSLEEP.SYNCS 0x989680 ;  /* 0x009896800000895d */ /* 0x004fea0003900000 */
[----:B------:R-:W2:Y:S02]  /*9c20*/  @!P0 SYNCS.PHASECHK.TRANS64 P0, [R0+URZ+0xf8], R3 ;  /* 0x0000f803000085a7 */ /* 0x000ea400080010ff */
[----:B--2---:R-:W-:Y:S05]  /*9c30*/  @!P0 BRA `(.L_x_202) ;  /* 0xfffffffc00f08947 */ /* 0x004fea000383ffff */
[----:B------:R-:W-:Y:S05]  /*9c40*/  BRA `(.L_x_203) ;  /* 0xffffffb800747947 */ /* 0x000fea000383ffff */
.L_x_97:
[----:B-1----:R-:W-:-:S07]  /*9c50*/  MOV R0, UR6 ;  /* 0x0000000600007c02 */ /* 0x002fce0008000f00 */
.L_x_204:
[----:B-1----:R1:W2:Y:S02]  /*9c60*/  SYNCS.PHASECHK.TRANS64.TRYWAIT P0, [R0+URZ+0x100], R3 ;  /* 0x00010003000075a7 */ /* 0x0022a400080011ff */
[----:B--2---:R-:W-:Y:S05]  /*9c70*/  @!P0 NANOSLEEP.SYNCS 0x989680 ;  /* 0x009896800000895d */ /* 0x004fea0003900000 */
[----:B------:R-:W2:Y:S02]  /*9c80*/  @!P0 SYNCS.PHASECHK.TRANS64 P0, [R0+URZ+0x100], R3 ;  /* 0x00010003000085a7 */ /* 0x000ea400080010ff */
[----:B--2---:R-:W-:Y:S05]  /*9c90*/  @!P0 BRA `(.L_x_204) ;  /* 0xfffffffc00f08947 */ /* 0x004fea000383ffff */
[----:B------:R-:W-:Y:S05]  /*9ca0*/  BRA `(.L_x_205) ;  /* 0xffffffb800647947 */ /* 0x000fea000383ffff */
.L_x_99:
[----:B--2---:R2:W4:Y:S02]  /*9cb0*/  SYNCS.PHASECHK.TRANS64.TRYWAIT P0, [R0+URZ+0x120], R3 ;  /* 0x00012003000075a7 */ /* 0x00452400080011ff */
[----:B----4-:R-:W-:Y:S05]  /*9cc0*/  @!P0 NANOSLEEP.SYNCS 0x989680 ;  /* 0x009896800000895d */ /* 0x010fea0003900000 */
[----:B------:R-:W4:Y:S02]  /*9cd0*/  @!P0 SYNCS.PHASECHK.TRANS64 P0, [R0+URZ+0x120], R3 ;  /* 0x00012003000085a7 */ /* 0x000f2400080010ff */
[----:B----4-:R-:W-:Y:S05]  /*9ce0*/  @!P0 BRA `(.L_x_99) ;  /* 0xfffffffc00f08947 */ /* 0x010fea000383ffff */
[----:B------:R-:W-:Y:S05]  /*9cf0*/  BRA `(.L_x_206) ;  /* 0xffffffbc00207947 */ /* 0x000fea000383ffff */
.L_x_110:
[----:B-1----:R-:W-:Y:S04]  /*9d00*/  MOV R3, UR48 ;  /* 0x0000003000037c02 */ /* 0x002fe80008000f00 */
[----:B------:R1:W3:Y:S03]  /*9d10*/  SYNCS.PHASECHK.TRANS64.TRYWAIT P1, [R3+URZ+0xd0], R4 ;  /* 0x0000d004030075a7 */ /* 0x0002e600080211ff */
[----:B---3--:R-:W-:Y:S05]  /*9d20*/  @!P1 NANOSLEEP.SYNCS 0x989680 ;  /* 0x009896800000995d */ /* 0x008fea0003900000 */
[----:B------:R-:W3:Y:S02]  /*9d30*/  @!P1 SYNCS.PHASECHK.TRANS64 P1, [R3+URZ+0xd0], R4 ;  /* 0x0000d004030095a7 */ /* 0x000ee400080210ff */
[----:B---3--:R-:W-:Y:S05]  /*9d40*/  @!P1 BRA `(.L_x_110) ;  /* 0xfffffffc00ec9947 */ /* 0x008fea000383ffff */
[----:B------:R-:W-:Y:S05]  /*9d50*/  BRA `(.L_x_109) ;  /* 0xffffffc800347947 */ /* 0x000fea000383ffff */
.L_x_112:
[----:B-1----:R1:W4:Y:S02]  /*9d60*/  SYNCS.PHASECHK.TRANS64.TRYWAIT P0, [R79+URZ+0x140], R0 ;  /* 0x000140004f0075a7 */ /* 0x00232400080011ff */
[----:B----4-:R-:W-:Y:S05]  /*9d70*/  @!P0 NANOSLEEP.SYNCS 0x989680 ;  /* 0x009896800000895d */ /* 0x010fea0003900000 */
[----:B------:R-:W4:Y:S02]  /*9d80*/  @!P0 SYNCS.PHASECHK.TRANS64 P0, [R79+URZ+0x140], R0 ;  /* 0x000140004f0085a7 */ /* 0x000f2400080010ff */
[----:B----4-:R-:W-:Y:S05]  /*9d90*/  @!P0 BRA `(.L_x_112) ;  /* 0xfffffffc00f08947 */ /* 0x010fea000383ffff */
[----:B------:R-:W-:Y:S05]  /*9da0*/  BRA `(.L_x_111) ;  /* 0xffffffc8008c7947 */ /* 0x000fea000383ffff */
.L_x_121:
[----:B-1----:R1:W2:Y:S02]  /*9db0*/  SYNCS.PHASECHK.TRANS64.TRYWAIT P0, [R3+URZ+0xd0], R0 ;  /* 0x0000d000030075a7 */ /* 0x0022a400080011ff */
[----:B--2---:R-:W-:Y:S05]  /*9dc0*/  @!P0 NANOSLEEP.SYNCS 0x989680 ;  /* 0x009896800000895d */ /* 0x004fea0003900000 */
[----:B------:R-:W2:Y:S02]  /*9dd0*/  @!P0 SYNCS.PHASECHK.TRANS64 P0, [R3+URZ+0xd0], R0 ;  /* 0x0000d000030085a7 */ /* 0x000ea400080010ff */
[----:B--2---:R-:W-:Y:S05]  /*9de0*/  @!P0 BRA `(.L_x_121) ;  /* 0xfffffffc00f08947 */ /* 0x004fea000383ffff */
[----:B------:R-:W-:Y:S05]  /*9df0*/  BRA `(.L_x_120) ;  /* 0xffffffd000887947 */ /* 0x000fea000383ffff */
.L_x_129:
[----:B-1----:R1:W2:Y:S02]  /*9e00*/  SYNCS.PHASECHK.TRANS64.TRYWAIT P0, [R3+URZ+0xd0], R6 ;  /* 0x0000d006030075a7 */ /* 0x0022a400080011ff */
[----:B--2---:R-:W-:Y:S05]  /*9e10*/  @!P0 NANOSLEEP.SYNCS 0x989680 ;  /* 0x009896800000895d */ /* 0x004fea0003900000 */
[----:B------:R-:W2:Y:S02]  /*9e20*/  @!P0 SYNCS.PHASECHK.TRANS64 P0, [R3+URZ+0xd0], R6 ;  /* 0x0000d006030085a7 */ /* 0x000ea400080010ff */
[----:B--2---:R-:W-:Y:S05]  /*9e30*/  @!P0 BRA `(.L_x_129) ;  /* 0xfffffffc00f08947 */ /* 0x004fea000383ffff */
[----:B------:R-:W-:Y:S05]  /*9e40*/  BRA `(.L_x_128) ;  /* 0xffffffd800e87947 */ /* 0x000fea000383ffff */
.L_x_137:
[----:B-1----:R1:W2:Y:S02]  /*9e50*/  SYNCS.PHASECHK.TRANS64.TRYWAIT P0, [R20+URZ+0xd0], R3 ;  /* 0x0000d003140075a7 */ /* 0x0022a400080011ff */
[----:B--2---:R-:W-:Y:S05]  /*9e60*/  @!P0 NANOSLEEP.SYNCS 0x989680 ;  /* 0x009896800000895d */ /* 0x004fea0003900000 */
[----:B------:R-:W2:Y:S02]  /*9e70*/  @!P0 SYNCS.PHASECHK.TRANS64 P0, [R20+URZ+0xd0], R3 ;  /* 0x0000d003140085a7 */ /* 0x000ea400080010ff */
[----:B--2---:R-:W-:Y:S05]  /*9e80*/  @!P0 BRA `(.L_x_137) ;  /* 0xfffffffc00f08947 */ /* 0x004fea000383ffff */
[----:B------:R-:W-:Y:S05]  /*9e90*/  BRA `(.L_x_136) ;  /* 0xffffffe400487947 */ /* 0x000fea000383ffff */
        .weak           $__internal_0_$__cuda_sm10x_tcgen05_guardrail_trap_col_being_dealloced_not_returned_by_alloc
        .type           $__internal_0_$__cuda_sm10x_tcgen05_guardrail_trap_col_being_dealloced_not_returned_by_alloc,@function
        .size           $__internal_0_$__cuda_sm10x_tcgen05_guardrail_trap_col_being_dealloced_not_returned_by_alloc,($__internal_1_$__cuda_sm10x_tcgen05_guardrail_trap_phase_invalid_during_alloc - $__internal_0_$__cuda_sm10x_tcgen05_guardrail_trap_col_being_dealloced_not_returned_by_alloc)
$__internal_0_$__cuda_sm10x_tcgen05_guardrail_trap_col_being_dealloced_not_returned_by_alloc:
[----:B------:R-:W-:Y:S05]  /*9ea0*/  BPT.TRAP 0x1 ;  /* 0x000000040000795c */ /* 0x000fea0000300000 */
[----:B------:R-:W-:-:S04]  /*9eb0*/  HFMA2 R3, -RZ, RZ, 0, 0 ;  /* 0x00000000ff037431 */ /* 0x000fc800000001ff */
[----:B------:R-:W-:Y:S05]  /*9ec0*/  RET.REL.NODEC R2 `(_ZN7cutlass13device_kernelINS_4gemm6kernel13GemmUniversalIN4cute5tupleIJiiiiEEENS1_10collective13CollectiveMmaINS1_41MainloopSm100TmaUmmaWarpSpecializedSparseILi13ELi2ELi2ENS5_IJNS4_1CILi2EEENSA_ILi1EEESC_EEEEENS5_IJNSA_ILi256EEENSA_ILi64EEENSA_ILi128EEEEEEaNS5_IJNS4_6LayoutINS5_IJiNS5_IJSB_iEEEiEEENS5_IJlNS5_IJSC_SB_EEElEEEEENSJ_INS5_IJNS5_IJSH_iEEESP_iEEENS5_IJNS5_IJSH_NSA_ILi16384EEEEEENS5_IJSC_lEEElEEEEEEEEaNS5_IJlSC_lEEENS4_8TiledMMAINS4_8MMA_AtomIJNS4_28SM100_MMA_S8_2x1SM_SS_SPARSEIaaiLi256ELi64ELNS4_4UMMA5MajorE0ELS12_0ELNS11_8SaturateE0EEEEEENSJ_INS5_IJSC_SC_SC_EEENS5_IJNSA_ILi0EEES17_S17_EEEEENS5_IJNS4_10UnderscoreES1A_S1A_EEEEENS4_18SM100_TMA_2SM_LOADENS4_14ComposedLayoutINS4_7SwizzleILi2ELi4ELi3EEENS4_25smem_sparse_ptr_flag_bitsILi2ELi8EEENSJ_INS5_IJNS5_IJSC_NSA_ILi8EEEEEENS5_IJSB_SG_EEEEEENS5_IJNS5_IJS17_SH_EEESM_EEEEEEEvNS4_8identityES1D_NS1E_INS1F_ILi3ELi4ELi3EEENS4_18smem_ptr_flag_bitsILi8EEENSJ_INS5_IJS1J_SH_EEENS5_IJSH_SC_EEEEEEEvS1R_EENS_8epilogue10collective18CollectiveEpilogueINS20_23Sm100TmaWarpSpecializedILi4ELi2ELi16ELb1ELb0EEEJNS5_IJSH_SG_SH_EEENS5_IJNSJ_ISH_SC_EENSJ_INSA_ILi16EEESC_EEEEEiNS5_IJSC_llEEEiS2A_NS20_6fusion15FusionCallbacksIS24_NS2B_17LinearCombinationIiiiiLNS_15FloatRoundStyleE2EEES25_S29_JEEENS4_5SM1004TMEM4LOAD26SM100_TMEM_LOAD_32dp32b16xENS4_13SM90_TMA_LOADENS1E_INS1F_ILi2ELi5ELi2EEENS1T_ILi32EEENSJ_INS5_IJNSA_ILi32EEENSA_ILi4EEEEEENS5_IJSC_S2O_EEEEEEENS4_39AutoVectorizingCopyWithAssumedAlignmentILi128EEENS4_14SM90_TMA_STOREES2T_S2V_S2V_EEEvvEEEEvNT_6ParamsE) ;  /* 0xffffff60024c7950 */ /* 0x000fea0003c3ffff */
        .weak           $__internal_1_$__cuda_sm10x_tcgen05_guardrail_trap_phase_invalid_during_alloc
        .type           $__internal_1_$__cuda_sm10x_tcgen05_guardrail_trap_phase_invalid_during_alloc,@function
        .size           $__internal_1_$__cuda_sm10x_tcgen05_guardrail_trap_phase_invalid_during_alloc,($__internal_2_$__cuda_sm10x_tcgen05_guardrail_trap_unallocated_columns_being_dealloced - $__internal_1_$__cuda_sm10x_tcgen05_guardrail_trap_phase_invalid_during_alloc)
$__internal_1_$__cuda_sm10x_tcgen05_guardrail_trap_phase_invalid_during_alloc:
[----:B------:R-:W-:Y:S05]  /*9ed0*/  BPT.TRAP 0x1 ;  /* 0x000000040000795c */ /* 0x000fea0000300000 */
[----:B------:R-:W-:-:S04]  /*9ee0*/  MOV R3, 0x0 ;  /* 0x0000000000037802 */ /* 0x000fc80000000f00 */
[----:B------:R-:W-:Y:S05]  /*9ef0*/  RET.REL.NODEC R2 `(_ZN7cutlass13device_kernelINS_4gemm6kernel13GemmUniversalIN4cute5tupleIJiiiiEEENS1_10collective13CollectiveMmaINS1_41MainloopSm100TmaUmmaWarpSpecializedSparseILi13ELi2ELi2ENS5_IJNS4_1CILi2EEENSA_ILi1EEESC_EEEEENS5_IJNSA_ILi256EEENSA_ILi64EEENSA_ILi128EEEEEEaNS5_IJNS4_6LayoutINS5_IJiNS5_IJSB_iEEEiEEENS5_IJlNS5_IJSC_SB_EEElEEEEENSJ_INS5_IJNS5_IJSH_iEEESP_iEEENS5_IJNS5_IJSH_NSA_ILi16384EEEEEENS5_IJSC_lEEElEEEEEEEEaNS5_IJlSC_lEEENS4_8TiledMMAINS4_8MMA_AtomIJNS4_28SM100_MMA_S8_2x1SM_SS_SPARSEIaaiLi256ELi64ELNS4_4UMMA5MajorE0ELS12_0ELNS11_8SaturateE0EEEEEENSJ_INS5_IJSC_SC_SC_EEENS5_IJNSA_ILi0EEES17_S17_EEEEENS5_IJNS4_10UnderscoreES1A_S1A_EEEEENS4_18SM100_TMA_2SM_LOADENS4_14ComposedLayoutINS4_7SwizzleILi2ELi4ELi3EEENS4_25smem_sparse_ptr_flag_bitsILi2ELi8EEENSJ_INS5_IJNS5_IJSC_NSA_ILi8EEEEEENS5_IJSB_SG_EEEEEENS5_IJNS5_IJS17_SH_EEESM_EEEEEEEvNS4_8identityES1D_NS1E_INS1F_ILi3ELi4ELi3EEENS4_18smem_ptr_flag_bitsILi8EEENSJ_INS5_IJS1J_SH_EEENS5_IJSH_SC_EEEEEEEvS1R_EENS_8epilogue10collective18CollectiveEpilogueINS20_23Sm100TmaWarpSpecializedILi4ELi2ELi16ELb1ELb0EEEJNS5_IJSH_SG_SH_EEENS5_IJNSJ_ISH_SC_EENSJ_INSA_ILi16EEESC_EEEEEiNS5_IJSC_llEEEiS2A_NS20_6fusion15FusionCallbacksIS24_NS2B_17LinearCombinationIiiiiLNS_15FloatRoundStyleE2EEES25_S29_JEEENS4_5SM1004TMEM4LOAD26SM100_TMEM_LOAD_32dp32b16xENS4_13SM90_TMA_LOADENS1E_INS1F_ILi2ELi5ELi2EEENS1T_ILi32EEENSJ_INS5_IJNSA_ILi32EEENSA_ILi4EEEEEENS5_IJSC_S2O_EEEEEEENS4_39AutoVectorizingCopyWithAssumedAlignmentILi128EEENS4_14SM90_TMA_STOREES2T_S2V_S2V_EEEvvEEEEvNT_6ParamsE) ;  /* 0xffffff6002407950 */ /* 0x000fea0003c3ffff */
        .weak           $__internal_2_$__cuda_sm10x_tcgen05_guardrail_trap_unallocated_columns_being_dealloced
        .type           $__internal_2_$__cuda_sm10x_tcgen05_guardrail_trap_unallocated_columns_being_dealloced,@function
        .size           $__internal_2_$__cuda_sm10x_tcgen05_guardrail_trap_unallocated_columns_being_dealloced,(.L_x_208 - $__internal_2_$__cuda_sm10x_tcgen05_guardrail_trap_unallocated_columns_being_dealloced)
$__internal_2_$__cuda_sm10x_tcgen05_guardrail_trap_unallocated_columns_being_dealloced:
[----:B------:R-:W-:Y:S05]  /*9f00*/  BPT.TRAP 0x1 ;  /* 0x000000040000795c */ /* 0x000fea0000300000 */
[----:B------:R-:W-:-:S04]  /*9f10*/  HFMA2 R3, -RZ, RZ, 0, 0 ;  /* 0x00000000ff037431 */ /* 0x000fc800000001ff */
[----:B------:R-:W-:Y:S05]  /*9f20*/  RET.REL.NODEC R2 `(_ZN7cutlass13device_kernelINS_4gemm6kernel13GemmUniversalIN4cute5tupleIJiiiiEEENS1_10collective13CollectiveMmaINS1_41MainloopSm100TmaUmmaWarpSpecializedSparseILi13ELi2ELi2ENS5_IJNS4_1CILi2EEENSA_ILi1EEESC_EEEEENS5_IJNSA_ILi256EEENSA_ILi64EEENSA_ILi128EEEEEEaNS5_IJNS4_6LayoutINS5_IJiNS5_IJSB_iEEEiEEENS5_IJlNS5_IJSC_SB_EEElEEEEENSJ_INS5_IJNS5_IJSH_iEEESP_iEEENS5_IJNS5_IJSH_NSA_ILi16384EEEEEENS5_IJSC_lEEElEEEEEEEEaNS5_IJlSC_lEEENS4_8TiledMMAINS4_8MMA_AtomIJNS4_28SM100_MMA_S8_2x1SM_SS_SPARSEIaaiLi256ELi64ELNS4_4UMMA5MajorE0ELS12_0ELNS11_8SaturateE0EEEEEENSJ_INS5_IJSC_SC_SC_EEENS5_IJNSA_ILi0EEES17_S17_EEEEENS5_IJNS4_10UnderscoreES1A_S1A_EEEEENS4_18SM100_TMA_2SM_LOADENS4_14ComposedLayoutINS4_7SwizzleILi2ELi4ELi3EEENS4_25smem_sparse_ptr_flag_bitsILi2ELi8EEENSJ_INS5_IJNS5_IJSC_NSA_ILi8EEEEEENS5_IJSB_SG_EEEEEENS5_IJNS5_IJS17_SH_EEESM_EEEEEEEvNS4_8identityES1D_NS1E_INS1F_ILi3ELi4ELi3EEENS4_18smem_ptr_flag_bitsILi8EEENSJ_INS5_IJS1J_SH_EEENS5_IJSH_SC_EEEEEEEvS1R_EENS_8epilogue10collective18CollectiveEpilogueINS20_23Sm100TmaWarpSpecializedILi4ELi2ELi16ELb1ELb0EEEJNS5_IJSH_SG_SH_EEENS5_IJNSJ_ISH_SC_EENSJ_INSA_ILi16EEESC_EEEEEiNS5_IJSC_llEEEiS2A_NS20_6fusion15FusionCallbacksIS24_NS2B_17LinearCombinationIiiiiLNS_15FloatRoundStyleE2EEES25_S29_JEEENS4_5SM1004TMEM4LOAD26SM100_TMEM_LOAD_32dp32b16xENS4_13SM90_TMA_LOADENS1E_INS1F_ILi2ELi5ELi2EEENS1T_ILi32EEENSJ_INS5_IJNSA_ILi32EEENSA_ILi4EEEEEENS5_IJSC_S2O_EEEEEEENS4_39AutoVectorizingCopyWithAssumedAlignmentILi128EEENS4_14SM90_TMA_STOREES2T_S2V_S2V_EEEvvEEEEvNT_6ParamsE) ;  /* 0xffffff6002347950 */ /* 0x000fea0003c3ffff */
.L_x_207:
[----:B------:R-:W-:-:S00]  /*9f30*/  BRA `(.L_x_207) ;  /* 0xfffffffc00fc7947 */ /* 0x000fc0000383ffff */
[----:B------:R-:W-:-:S00]  /*9f40*/  NOP ;  /* 0x0000000000007918 */ /* 0x000fc00000000000 */
        /* <DEDUP_REMOVED lines=11> */
.L_x_208:


//--------------------- .nv.global.init           --------------------------
	.section	.nv.global.init,"aw",@progbits
.nv.global.init:
	.type		$str$27,@object
	.size		$str$27,($str$28 - $str$27)
$str$27:
        /*0000*/ 	.byte	0x28, 0x61, 0x64, 0x64, 0x72, 0x65, 0x73, 0x73, 0x20, 0x26, 0x20, 0x6d, 0x61, 0x73, 0x6b, 0x29
        /*0010*/ 	.byte	0x20, 0x3d, 0x3d, 0x20, 0x30, 0x00
	.type		$str$28,@object
	.size		$str$28,($str$26 - $str$28)
$str$28:
        /*0016*/ 	.byte	0x2f, 0x74, 0x6d, 0x70, 0x2f, 0x63, 0x75, 0x74, 0x6c, 0x61, 0x73, 0x73, 0x5f, 0x73, 0x77, 0x65
        /*0026*/ 	.byte	0x65, 0x70, 0x5f, 0x73, 0x72, 0x63, 0x2f, 0x69, 0x6e, 0x63, 0x6c, 0x75, 0x64, 0x65, 0x2f, 0x63
        /*0036*/ 	.byte	0x75, 0x74, 0x65, 0x2f, 0x70, 0x6f, 0x69, 0x6e, 0x74, 0x65, 0x72, 0x5f, 0x66, 0x6c, 0x61, 0x67
        /*0046*/ 	.byte	0x67, 0x65, 0x64, 0x2e, 0x68, 0x70, 0x70, 0x00
	.type		$str$26,@object
	.size		$str$26,($str$25 - $str$26)
$str$26:
        /*004e*/ 	.byte	0x2f, 0x74, 0x6d, 0x70, 0x2f, 0x63, 0x75, 0x74, 0x6c, 0x61, 0x73, 0x73, 0x5f, 0x73, 0x77, 0x65
        /*005e*/ 	.byte	0x65, 0x70, 0x5f, 0x73, 0x72, 0x63, 0x2f, 0x69, 0x6e, 0x63, 0x6c, 0x75, 0x64, 0x65, 0x2f, 0x63
        /*006e*/ 	.byte	0x75, 0x74, 0x65, 0x2f, 0x61, 0x74, 0x6f, 0x6d, 0x2f, 0x63, 0x6f, 0x70, 0x79, 0x5f, 0x74, 0x72
        /*007e*/ 	.byte	0x61, 0x69, 0x74, 0x73, 0x5f, 0x73, 0x6d, 0x31, 0x30, 0x30, 0x2e, 0x68, 0x70, 0x70, 0x00
	.type		$str$25,@object
	.size		$str$25,(__unnamed_1 - $str$25)
$str$25:
        /*008d*/ 	.byte	0x28, 0x28, 0x75, 0x69, 0x6e, 0x74, 0x33, 0x32, 0x5f, 0x74, 0x28, 0x74, 0x68, 0x72, 0x65, 0x61
        /*009d*/ 	.byte	0x64, 0x49, 0x64, 0x78, 0x2e, 0x78, 0x29, 0x20, 0x2f, 0x20, 0x33, 0x32, 0x29, 0x20, 0x25, 0x20
        /*00ad*/ 	.byte	0x34, 0x29, 0x20, 0x3d, 0x3d, 0x20, 0x28, 0x28, 0x28, 0x74, 0x6d, 0x65, 0x6d, 0x5f, 0x61, 0x64
        /*00bd*/ 	.byte	0x64, 0x72, 0x20, 0x3e, 0x3e, 0x20, 0x31, 0x36, 0x29, 0x20, 0x2f, 0x20, 0x33, 0x32, 0x29, 0x20
        /*00cd*/ 	.byte	0x25, 0x20, 0x34, 0x29, 0x00
	.type		__unnamed_1,@object
	.size		__unnamed_1,(__unnamed_2 - __unnamed_1)
__unnamed_1:
        /*00d2*/ 	.byte	0x61, 0x75, 0x74, 0x6f, 0x20, 0x63, 0x75, 0x74, 0x65, 0x3a, 0x3a, 0x61, 0x73, 0x5f, 0x70, 0x6f
        /* <DEDUP_REMOVED lines=24> */
        /*0262*/ 	.byte	0x5d, 0x00
	.type		__unnamed_2,@object
	.size		__unnamed_2,(.L_2 - __unnamed_2)
__unnamed_2:
        /* <DEDUP_REMOVED lines=42> */
        /*0504*/ 	.byte	0x3e, 0x3e, 0x3e, 0x3e, 0x5d, 0x00
.L_2:


//--------------------- .nv.shared._ZN7cutlass13device_kernelINS_4gemm6kernel13GemmUniversalIN4cute5tupleIJiiiiEEENS1_10collective13CollectiveMmaINS1_41MainloopSm100TmaUmmaWarpSpecializedSparseILi13ELi2ELi2ENS5_IJNS4_1CILi2EEENSA_ILi1EEESC_EEEEENS5_IJNSA_ILi256EEENSA_ILi64EEENSA_ILi128EEEEEEaNS5_IJNS4_6LayoutINS5_IJiNS5_IJSB_iEEEiEEENS5_IJlNS5_IJSC_SB_EEElEEEEENSJ_INS5_IJNS5_IJSH_iEEESP_iEEENS5_IJNS5_IJSH_NSA_ILi16384EEEEEENS5_IJSC_lEEElEEEEEEEEaNS5_IJlSC_lEEENS4_8TiledMMAINS4_8MMA_AtomIJNS4_28SM100_MMA_S8_2x1SM_SS_SPARSEIaaiLi256ELi64ELNS4_4UMMA5MajorE0ELS12_0ELNS11_8SaturateE0EEEEEENSJ_INS5_IJSC_SC_SC_EEENS5_IJNSA_ILi0EEES17_S17_EEEEENS5_IJNS4_10UnderscoreES1A_S1A_EEEEENS4_18SM100_TMA_2SM_LOADENS4_14ComposedLayoutINS4_7SwizzleILi2ELi4ELi3EEENS4_25smem_sparse_ptr_flag_bitsILi2ELi8EEENSJ_INS5_IJNS5_IJSC_NSA_ILi8EEEEEENS5_IJSB_SG_EEEEEENS5_IJNS5_IJS17_SH_EEESM_EEEEEEEvNS4_8identityES1D_NS1E_INS1F_ILi3ELi4ELi3EEENS4_18smem_ptr_flag_bitsILi8EEENSJ_INS5_IJS1J_SH_EEENS5_IJSH_SC_EEEEEEEvS1R_EENS_8epilogue10collective18CollectiveEpilogueINS20_23Sm100TmaWarpSpecializedILi4ELi2ELi16ELb1ELb0EEEJNS5_IJSH_SG_SH_EEENS5_IJNSJ_ISH_SC_EENSJ_INSA_ILi16EEESC_EEEEEiNS5_IJSC_llEEEiS2A_NS20_6fusion15FusionCallbacksIS24_NS2B_17LinearCombinationIiiiiLNS_15FloatRoundStyleE2EEES25_S29_JEEENS4_5SM1004TMEM4LOAD26SM100_TMEM_LOAD_32dp32b16xENS4_13SM90_TMA_LOADENS1E_INS1F_ILi2ELi5ELi2EEENS1T_ILi32EEENSJ_INS5_IJNSA_ILi32EEENSA_ILi4EEEEEENS5_IJSC_S2O_EEEEEEENS4_39AutoVectorizingCopyWithAssumedAlignmentILi128EEENS4_14SM90_TMA_STOREES2T_S2V_S2V_EEEvvEEEEvNT_6ParamsE --------------------------
	.section	.nv.shared._ZN7cutlass13device_kernelINS_4gemm6kernel13GemmUniversalIN4cute5tupleIJiiiiEEENS1_10collective13CollectiveMmaINS1_41MainloopSm100TmaUmmaWarpSpecializedSparseILi13ELi2ELi2ENS5_IJNS4_1CILi2EEENSA_ILi1EEESC_EEEEENS5_IJNSA_ILi256EEENSA_ILi64EEENSA_ILi128EEEEEEaNS5_IJNS4_6LayoutINS5_IJiNS5_IJSB_iEEEiEEENS5_IJlNS5_IJSC_SB_EEElEEEEENSJ_INS5_IJNS5_IJSH_iEEESP_iEEENS5_IJNS5_IJSH_NSA_ILi16384EEEEEENS5_IJSC_lEEElEEEEEEEEaNS5_IJlSC_lEEENS4_8TiledMMAINS4_8MMA_AtomIJNS4_28SM100_MMA_S8_2x1SM_SS_SPARSEIaaiLi256ELi64ELNS4_4UMMA5MajorE0ELS12_0ELNS11_8SaturateE0EEEEEENSJ_INS5_IJSC_SC_SC_EEENS5_IJNSA_ILi0EEES17_S17_EEEEENS5_IJNS4_10UnderscoreES1A_S1A_EEEEENS4_18SM100_TMA_2SM_LOADENS4_14ComposedLayoutINS4_7SwizzleILi2ELi4ELi3EEENS4_25smem_sparse_ptr_flag_bitsILi2ELi8EEENSJ_INS5_IJNS5_IJSC_NSA_ILi8EEEEEENS5_IJSB_SG_EEEEEENS5_IJNS5_IJS17_SH_EEESM_EEEEEEEvNS4_8identityES1D_NS1E_INS1F_ILi3ELi4ELi3EEENS4_18smem_ptr_flag_bitsILi8EEENSJ_INS5_IJS1J_SH_EEENS5_IJSH_SC_EEEEEEEvS1R_EENS_8epilogue10collective18CollectiveEpilogueINS20_23Sm100TmaWarpSpecializedILi4ELi2ELi16ELb1ELb0EEEJNS5_IJSH_SG_SH_EEENS5_IJNSJ_ISH_SC_EENSJ_INSA_ILi16EEESC_EEEEEiNS5_IJSC_llEEEiS2A_NS20_6fusion15FusionCallbacksIS24_NS2B_17LinearCombinationIiiiiLNS_15FloatRoundStyleE2EEES25_S29_JEEENS4_5SM1004TMEM4LOAD26SM100_TMEM_LOAD_32dp32b16xENS4_13SM90_TMA_LOADENS1E_INS1F_ILi2ELi5ELi2EEENS1T_ILi32EEENSJ_INS5_IJNSA_ILi32EEENSA_ILi4EEEEEENS5_IJSC_S2O_EEEEEEENS4_39AutoVectorizingCopyWithAssumedAlignmentILi128EEENS4_14SM90_TMA_STOREES2T_S2V_S2V_EEEvvEEEEvNT_6ParamsE,"aw",@nobits
	.sectionflags	@""
	.align	16
	.zero		1024


//--------------------- .nv.shared.reserved.0     --------------------------
	.section	.nv.shared.reserved.0,"aw",@nobits
	.weak		__nv_reservedSMEM_offset_0_alias
	.size		__nv_reservedSMEM_offset_0_alias, 0, 64
	.other		__nv_reservedSMEM_offset_0_alias,@"STO_CUDA_RESERVED_SHARED STV_DEFAULT"
__nv_reservedSMEM_offset_0_alias:
	.zero		0
.nv.shared.reserved.0:
	.zero		64
	.weak		__nv_reservedSMEM_tcgen05_partition
	.type		__nv_reservedSMEM_tcgen05_partition,@object
	.size		__nv_reservedSMEM_tcgen05_partition,(.L_0 - __nv_reservedSMEM_tcgen05_partition)
__nv_reservedSMEM_tcgen05_partition:
	.zero		32
.L_0:


//--------------------- .nv.global                --------------------------
	.section	.nv.global,"aw",@nobits
.nv.global:
	.type		_ZN39_INTERNAL_2b166faa_4_k_cu_db0c9d29_28854cute1_E,@object
	.size		_ZN39_INTERNAL_2b166faa_4_k_cu_db0c9d29_28854cute1_E,(_ZN39_INTERNAL_2b166faa_4_k_cu_db0c9d29_28854cuda3std3__45__cpo6cbeginE - _ZN39_INTERNAL_2b166faa_4_k_cu_db0c9d29_28854cute1_E)
_ZN39_INTERNAL_2b166faa_4_k_cu_db0c9d29_28854cute1_E:
	.zero		1
	.type		_ZN39_INTERNAL_2b166faa_4_k_cu_db0c9d29_28854cuda3std3__45__cpo6cbeginE,@object
	.size		_ZN39_INTERNAL_2b166faa_4_k_cu_db0c9d29_28854cuda3std3__45__cpo6cbeginE,(_ZN39_INTERNAL_2b166faa_4_k_cu_db0c9d29_28854cuda3std3__48in_placeE - _ZN39_INTERNAL_2b166faa_4_k_cu_db0c9d29_28854cuda3std3__45__cpo6cbeginE)
_ZN39_INTERNAL_2b166faa_4_k_cu_db0c9d29_28854cuda3std3__45__cpo6cbeginE:
	.zero		1
	.type		_ZN39_INTERNAL_2b166faa_4_k_cu_db0c9d29_28854cuda3std3__48in_placeE,@object
	.size		_ZN39_INTERNAL_2b166faa_4_k_cu_db0c9d29_28854cuda3std3__48in_placeE,(_ZN39_INTERNAL_2b166faa_4_k_cu_db0c9d29_28854cuda3std6ranges3__45__cpo9iter_moveE - _ZN39_INTERNAL_2b166faa_4_k_cu_db0c9d29_28854cuda3std3__48in_placeE)
_ZN39_INTERNAL_2b166faa_4_k_cu_db0c9d29_28854cuda3std3__48in_placeE:
	.zero		1
	.type		_ZN39_INTERNAL_2b166faa_4_k_cu_db0c9d29_28854cuda3std6ranges3__45__cpo9iter_moveE,@object
	.size		_ZN39_INTERNAL_2b166faa_4_k_cu_db0c9d29_28854cuda3std6ranges3__45__cpo9iter_moveE,(_ZN39_INTERNAL_2b166faa_4_k_cu_db0c9d29_28854cuda3std3__45__cpo5beginE - _ZN39_INTERNAL_2b166faa_4_k_cu_db0c9d29_28854cuda3std6ranges3__45__cpo9iter_moveE)
_ZN39_INTERNAL_2b166faa_4_k_cu_db0c9d29_28854cuda3std6ranges3__45__cpo9iter_moveE:
	.zero		1
	.type		_ZN39_INTERNAL_2b166faa_4_k_cu_db0c9d29_28854cuda3std3__45__cpo5beginE,@object
	.size		_ZN39_INTERNAL_2b166faa_4_k_cu_db0c9d29_28854cuda3std3__45__cpo5beginE,(_ZN39_INTERNAL_2b166faa_4_k_cu_db0c9d29_28854cuda3std3__441_GLOBAL__N__2b166faa_4_k_cu_db0c9d29_28856ignoreE - _ZN39_INTERNAL_2b166faa_4_k_cu_db0c9d29_28854cuda3std3__45__cpo5beginE)
_ZN39_INTERNAL_2b166faa_4_k_cu_db0c9d29_28854cuda3std3__45__cpo5beginE:
	.zero		1
	.type		_ZN39_INTERNAL_2b166faa_4_k_cu_db0c9d29_28854cuda3std3__441_GLOBAL__N__2b166faa_4_k_cu_db0c9d29_28856ignoreE,@object
	.size		_ZN39_INTERNAL_2b166faa_4_k_cu_db0c9d29_28854cuda3std3__441_GLOBAL__N__2b166faa_4_k_cu_db0c9d29_28856ignoreE,(_ZN39_INTERNAL_2b166faa_4_k_cu_db0c9d29_28854cute7productE - _ZN39_INTERNAL_2b166faa_4_k_cu_db0c9d29_28854cuda3std3__441_GLOBAL__N__2b166faa_4_k_cu_db0c9d29_28856ignoreE)
_ZN39_INTERNAL_2b166faa_4_k_cu_db0c9d29_28854cuda3std3__441_GLOBAL__N__2b166faa_4_k_cu_db0c9d29_28856ignoreE:
	.zero		1
	.type		_ZN39_INTERNAL_2b166faa_4_k_cu_db0c9d29_28854cute7productE,@object
	.size		_ZN39_INTERNAL_2b166faa_4_k_cu_db0c9d29_28854cute7productE,(_ZN39_INTERNAL_2b166faa_4_k_cu_db0c9d29_28854cuda3std3__45__cpo3endE - _ZN39_INTERNAL_2b166faa_4_k_cu_db0c9d29_28854cute7productE)
_ZN39_INTERNAL_2b166faa_4_k_cu_db0c9d29_28854cute7productE:
	.zero		1
	.type		_ZN39_INTERNAL_2b166faa_4_k_cu_db0c9d29_28854cuda3std3__45__cpo3endE,@object
	.size		_ZN39_INTERNAL_2b166faa_4_k_cu_db0c9d29_28854cuda3std3__45__cpo3endE,(_ZN39_INTERNAL_2b166faa_4_k_cu_db0c9d29_28854cuda3std3__419piecewise_constructE - _ZN39_INTERNAL_2b166faa_4_k_cu_db0c9d29_28854cuda3std3__45__cpo3endE)
_ZN39_INTERNAL_2b166faa_4_k_cu_db0c9d29_28854cuda3std3__45__cpo3endE:
	.zero		1
	.type		_ZN39_INTERNAL_2b166faa_4_k_cu_db0c9d29_28854cuda3std3__419piecewise_constructE,@object
	.size		_ZN39_INTERNAL_2b166faa_4_k_cu_db0c9d29_28854cuda3std3__419piecewise_constructE,(_ZN39_INTERNAL_2b166faa_4_k_cu_db0c9d29_28854cuda3std3__45__cpo4cendE - _ZN39_INTERNAL_2b166faa_4_k_cu_db0c9d29_28854cuda3std3__419piecewise_constructE)
_ZN39_INTERNAL_2b166faa_4_k_cu_db0c9d29_28854cuda3std3__419piecewise_constructE:
	.zero		1
	.type		_ZN39_INTERNAL_2b166faa_4_k_cu_db0c9d29_28854cuda3std3__45__cpo4cendE,@object
	.size		_ZN39_INTERNAL_2b166faa_4_k_cu_db0c9d29_28854cuda3std3__45__cpo4cendE,(_ZN39_INTERNAL_2b166faa_4_k_cu_db0c9d29_28854cuda3std6ranges3__45__cpo4swapE - _ZN39_INTERNAL_2b166faa_4_k_cu_db0c9d29_28854cuda3std3__45__cpo4cendE)
_ZN39_INTERNAL_2b166faa_4_k_cu_db0c9d29_28854cuda3std3__45__cpo4cendE:
	.zero		1
	.type		_ZN39_INTERNAL_2b166faa_4_k_cu_db0c9d29_28854cuda3std6ranges3__45__cpo4swapE,@object
	.size		_ZN39_INTERNAL_2b166faa_4_k_cu_db0c9d29_28854cuda3std6ranges3__45__cpo4swapE,(.L_10 - _ZN39_INTERNAL_2b166faa_4_k_cu_db0c9d29_28854cuda3std6ranges3__45__cpo4swapE)
_ZN39_INTERNAL_2b166faa_4_k_cu_db0c9d29_28854cuda3std6ranges3__45__cpo4swapE:
	.zero		1
.L_10:


//--------------------- .nv.constant0._ZN7cutlass13device_kernelINS_4gemm6kernel13GemmUniversalIN4cute5tupleIJiiiiEEENS1_10collective13CollectiveMmaINS1_41MainloopSm100TmaUmmaWarpSpecializedSparseILi13ELi2ELi2ENS5_IJNS4_1CILi2EEENSA_ILi1EEESC_EEEEENS5_IJNSA_ILi256EEENSA_ILi64EEENSA_ILi128EEEEEEaNS5_IJNS4_6LayoutINS5_IJiNS5_IJSB_iEEEiEEENS5_IJlNS5_IJSC_SB_EEElEEEEENSJ_INS5_IJNS5_IJSH_iEEESP_iEEENS5_IJNS5_IJSH_NSA_ILi16384EEEEEENS5_IJSC_lEEElEEEEEEEEaNS5_IJlSC_lEEENS4_8TiledMMAINS4_8MMA_AtomIJNS4_28SM100_MMA_S8_2x1SM_SS_SPARSEIaaiLi256ELi64ELNS4_4UMMA5MajorE0ELS12_0ELNS11_8SaturateE0EEEEEENSJ_INS5_IJSC_SC_SC_EEENS5_IJNSA_ILi0EEES17_S17_EEEEENS5_IJNS4_10UnderscoreES1A_S1A_EEEEENS4_18SM100_TMA_2SM_LOADENS4_14ComposedLayoutINS4_7SwizzleILi2ELi4ELi3EEENS4_25smem_sparse_ptr_flag_bitsILi2ELi8EEENSJ_INS5_IJNS5_IJSC_NSA_ILi8EEEEEENS5_IJSB_SG_EEEEEENS5_IJNS5_IJS17_SH_EEESM_EEEEEEEvNS4_8identityES1D_NS1E_INS1F_ILi3ELi4ELi3EEENS4_18smem_ptr_flag_bitsILi8EEENSJ_INS5_IJS1J_SH_EEENS5_IJSH_SC_EEEEEEEvS1R_EENS_8epilogue10collective18CollectiveEpilogueINS20_23Sm100TmaWarpSpecializedILi4ELi2ELi16ELb1ELb0EEEJNS5_IJSH_SG_SH_EEENS5_IJNSJ_ISH_SC_EENSJ_INSA_ILi16EEESC_EEEEEiNS5_IJSC_llEEEiS2A_NS20_6fusion15FusionCallbacksIS24_NS2B_17LinearCombinationIiiiiLNS_15FloatRoundStyleE2EEES25_S29_JEEENS4_5SM1004TMEM4LOAD26SM100_TMEM_LOAD_32dp32b16xENS4_13SM90_TMA_LOADENS1E_INS1F_ILi2ELi5ELi2EEENS1T_ILi32EEENSJ_INS5_IJNSA_ILi32EEENSA_ILi4EEEEEENS5_IJSC_S2O_EEEEEEENS4_39AutoVectorizingCopyWithAssumedAlignmentILi128EEENS4_14SM90_TMA_STOREES2T_S2V_S2V_EEEvvEEEEvNT_6ParamsE --------------------------
	.section	.nv.constant0._ZN7cutlass13device_kernelINS_4gemm6kernel13GemmUniversalIN4cute5tupleIJiiiiEEENS1_10collective13CollectiveMmaINS1_41MainloopSm100TmaUmmaWarpSpecializedSparseILi13ELi2ELi2ENS5_IJNS4_1CILi2EEENSA_ILi1EEESC_EEEEENS5_IJNSA_ILi256EEENSA_ILi64EEENSA_ILi128EEEEEEaNS5_IJNS4_6LayoutINS5_IJiNS5_IJSB_iEEEiEEENS5_IJlNS5_IJSC_SB_EEElEEEEENSJ_INS5_IJNS5_IJSH_iEEESP_iEEENS5_IJNS5_IJSH_NSA_ILi16384EEEEEENS5_IJSC_lEEElEEEEEEEEaNS5_IJlSC_lEEENS4_8TiledMMAINS4_8MMA_AtomIJNS4_28SM100_MMA_S8_2x1SM_SS_SPARSEIaaiLi256ELi64ELNS4_4UMMA5MajorE0ELS12_0ELNS11_8SaturateE0EEEEEENSJ_INS5_IJSC_SC_SC_EEENS5_IJNSA_ILi0EEES17_S17_EEEEENS5_IJNS4_10UnderscoreES1A_S1A_EEEEENS4_18SM100_TMA_2SM_LOADENS4_14ComposedLayoutINS4_7SwizzleILi2ELi4ELi3EEENS4_25smem_sparse_ptr_flag_bitsILi2ELi8EEENSJ_INS5_IJNS5_IJSC_NSA_ILi8EEEEEENS5_IJSB_SG_EEEEEENS5_IJNS5_IJS17_SH_EEESM_EEEEEEEvNS4_8identityES1D_NS1E_INS1F_ILi3ELi4ELi3EEENS4_18smem_ptr_flag_bitsILi8EEENSJ_INS5_IJS1J_SH_EEENS5_IJSH_SC_EEEEEEEvS1R_EENS_8epilogue10collective18CollectiveEpilogueINS20_23Sm100TmaWarpSpecializedILi4ELi2ELi16ELb1ELb0EEEJNS5_IJSH_SG_SH_EEENS5_IJNSJ_ISH_SC_EENSJ_INSA_ILi16EEESC_EEEEEiNS5_IJSC_llEEEiS2A_NS20_6fusion15FusionCallbacksIS24_NS2B_17LinearCombinationIiiiiLNS_15FloatRoundStyleE2EEES25_S29_JEEENS4_5SM1004TMEM4LOAD26SM100_TMEM_LOAD_32dp32b16xENS4_13SM90_TMA_LOADENS1E_INS1F_ILi2ELi5ELi2EEENS1T_ILi32EEENSJ_INS5_IJNSA_ILi32EEENSA_ILi4EEEEEENS5_IJSC_S2O_EEEEEEENS4_39AutoVectorizingCopyWithAssumedAlignmentILi128EEENS4_14SM90_TMA_STOREES2T_S2V_S2V_EEEvvEEEEvNT_6ParamsE,"a",@progbits
	.sectionflags	@""
	.align	4
.nv.constant0._ZN7cutlass13device_kernelINS_4gemm6kernel13GemmUniversalIN4cute5tupleIJiiiiEEENS1_10collective13CollectiveMmaINS1_41MainloopSm100TmaUmmaWarpSpecializedSparseILi13ELi2ELi2ENS5_IJNS4_1CILi2EEENSA_ILi1EEESC_EEEEENS5_IJNSA_ILi256EEENSA_ILi64EEENSA_ILi128EEEEEEaNS5_IJNS4_6LayoutINS5_IJiNS5_IJSB_iEEEiEEENS5_IJlNS5_IJSC_SB_EEElEEEEENSJ_INS5_IJNS5_IJSH_iEEESP_iEEENS5_IJNS5_IJSH_NSA_ILi16384EEEEEENS5_IJSC_lEEElEEEEEEEEaNS5_IJlSC_lEEENS4_8TiledMMAINS4_8MMA_AtomIJNS4_28SM100_MMA_S8_2x1SM_SS_SPARSEIaaiLi256ELi64ELNS4_4UMMA5MajorE0ELS12_0ELNS11_8SaturateE0EEEEEENSJ_INS5_IJSC_SC_SC_EEENS5_IJNSA_ILi0EEES17_S17_EEEEENS5_IJNS4_10UnderscoreES1A_S1A_EEEEENS4_18SM100_TMA_2SM_LOADENS4_14ComposedLayoutINS4_7SwizzleILi2ELi4ELi3EEENS4_25smem_sparse_ptr_flag_bitsILi2ELi8EEENSJ_INS5_IJNS5_IJSC_NSA_ILi8EEEEEENS5_IJSB_SG_EEEEEENS5_IJNS5_IJS17_SH_EEESM_EEEEEEEvNS4_8identityES1D_NS1E_INS1F_ILi3ELi4ELi3EEENS4_18smem_ptr_flag_bitsILi8EEENSJ_INS5_IJS1J_SH_EEENS5_IJSH_SC_EEEEEEEvS1R_EENS_8epilogue10collective18CollectiveEpilogueINS20_23Sm100TmaWarpSpecializedILi4ELi2ELi16ELb1ELb0EEEJNS5_IJSH_SG_SH_EEENS5_IJNSJ_ISH_SC_EENSJ_INSA_ILi16EEESC_EEEEEiNS5_IJSC_llEEEiS2A_NS20_6fusion15FusionCallbacksIS24_NS2B_17LinearCombinationIiiiiLNS_15FloatRoundStyleE2EEES25_S29_JEEENS4_5SM1004TMEM4LOAD26SM100_TMEM_LOAD_32dp32b16xENS4_13SM90_TMA_LOADENS1E_INS1F_ILi2ELi5ELi2EEENS1T_ILi32EEENSJ_INS5_IJNSA_ILi32EEENSA_ILi4EEEEEENS5_IJSC_S2O_EEEEEEENS4_39AutoVectorizingCopyWithAssumedAlignmentILi128EEENS4_14SM90_TMA_STOREES2T_S2V_S2V_EEEvvEEEEvNT_6ParamsE:
	.zero		3456


//--------------------- SYMBOLS --------------------------

	.type		.nv.reservedSmem.offset0,@object
	.size		.nv.reservedSmem.offset0,0x4
	.type		.nv.reservedSmem.cap,@object
	.size		.nv.reservedSmem.cap,0x4
	.type		__assertfail,@function
